def matmul_kernel(
    a_ptr,
    b_ptr,
    c_ptr,
    M,
    N,
    K,
    stride_am,
    stride_ak,
    stride_bk,
    stride_bn,
    stride_cm,
    stride_cn,
    BLOCK_M: tl.constexpr,
    BLOCK_N: tl.constexpr,
    BLOCK_K: tl.constexpr,
    GROUP_M: tl.constexpr,
):
    pid = tl.program_id(axis=0)
    num_pid_m = tl.cdiv(M, BLOCK_M)
    num_pid_n = tl.cdiv(N, BLOCK_N)
    num_pid_in_group = GROUP_M * num_pid_n
    group_id = pid // num_pid_in_group
    first_pid_m = group_id * GROUP_M
    group_size_m = min(num_pid_m - first_pid_m, GROUP_M)
    pid_m = first_pid_m + ((pid % num_pid_in_group) % group_size_m)
    pid_n = (pid % num_pid_in_group) // group_size_m

    offs_am = (pid_m * BLOCK_M + tl.arange(0, BLOCK_M)) % M
    offs_bn = (pid_n * BLOCK_N + tl.arange(0, BLOCK_N)) % N
    offs_k = tl.arange(0, BLOCK_K)
    a_ptrs = a_ptr + offs_am[:, None] * stride_am + offs_k[None, :] * stride_ak
    b_ptrs = b_ptr + offs_k[:, None] * stride_bk + offs_bn[None, :] * stride_bn

    acc = tl.zeros((BLOCK_M, BLOCK_N), dtype=tl.float32)
    for kk in range(0, tl.cdiv(K, BLOCK_K)):
        a = tl.load(a_ptrs, mask=offs_k[None, :] < K - kk * BLOCK_K, other=0.0)
        b = tl.load(b_ptrs, mask=offs_k[:, None] < K - kk * BLOCK_K, other=0.0)
        acc = tl.dot(a, b, acc)
        a_ptrs += BLOCK_K * stride_ak
        b_ptrs += BLOCK_K * stride_bk

    c = acc.to(c_ptr.dtype.element_ty)
    offs_cm = pid_m * BLOCK_M + tl.arange(0, BLOCK_M)
    offs_cn = pid_n * BLOCK_N + tl.arange(0, BLOCK_N)
    c_ptrs = c_ptr + offs_cm[:, None] * stride_cm + offs_cn[None, :] * stride_cn
    mask = (offs_cm[:, None] < M) & (offs_cn[None, :] < N)
    tl.store(c_ptrs, c, mask=mask)

# config = {"BLOCK_K": 64, "BLOCK_M": 64, "BLOCK_N": 256, "GROUP_M": 8, "arch": "sm_90", "dtype": "fp8e5m2", "num_ctas": 2, "num_stages": 3, "num_warps": 4}
# arch = sm_90


// ===== COMPILED SASS (sm_90a) =====

	.target	sm_90a

	.elftype	@"ET_EXEC"


//--------------------- .note.nv.tkinfo           --------------------------
	.section	.note.nv.tkinfo,"",@"SHT_NOTE"
	.sectionflags	@"SHF_NOTE_NV_TKINFO"
	.tkinfo
        /*0018*/ 	.word	0x00000002
        /*0030*/ 	.string	""
        /*0030*/ 	.string	"ptxas"
        /*0030*/ 	.string	"Cuda compilation tools, release 13.0, V13.0.88"
        /*0030*/ 	.string	"Build cuda_13.0.r13.0/compiler.36424714_0"
        /*0030*/ 	.string	"-v  -suppress-debug-info  -lineinfo  -arch sm_90a "



//--------------------- .note.nv.cuinfo           --------------------------
	.section	.note.nv.cuinfo,"",@"SHT_NOTE"
	.sectionflags	@"SHF_NOTE_NV_CUINFO"
        /*0018*/ 	.short	0x0002
        /*001a*/ 	.short	0x005a
        /*001c*/ 	.short	0x0082
	.zero		2


//--------------------- .nv.info                  --------------------------
	.section	.nv.info,"",@"SHT_CUDA_INFO"
	.align	4


	//----- nvinfo : EIATTR_REGCOUNT
	.align		4
        /*0000*/ 	.byte	0x04, 0x2f
        /*0002*/ 	.short	(.L_1 - .L_0)
	.align		4
.L_0:
        /*0004*/ 	.word	index@(matmul_kernel)
        /*0008*/ 	.word	0x000000ff


	//----- nvinfo : EIATTR_FRAME_SIZE
	.align		4
.L_1:
        /*000c*/ 	.byte	0x04, 0x11
        /*000e*/ 	.short	(.L_3 - .L_2)
	.align		4
.L_2:
        /*0010*/ 	.word	index@(matmul_kernel)
        /*0014*/ 	.word	0x00000158


	//----- nvinfo : EIATTR_MIN_STACK_SIZE
	.align		4
.L_3:
        /*0018*/ 	.byte	0x04, 0x12
        /*001a*/ 	.short	(.L_5 - .L_4)
	.align		4
.L_4:
        /*001c*/ 	.word	index@(matmul_kernel)
        /*0020*/ 	.word	0x00000158
.L_5:


//--------------------- .nv.compat                --------------------------
	.section	.nv.compat,"",@"SHT_CUDA_COMPAT_INFO"
	.align	4
        /*0000*/ 	.byte	0x02, 0x09, 0x01, 0x00, 0x02, 0x02, 0x04, 0x00, 0x02, 0x05, 0x05, 0x00, 0x03, 0x07, 0x01, 0x01
        /*0010*/ 	.byte	0x02, 0x03, 0x00, 0x00, 0x02, 0x06, 0x01, 0x00, 0x04, 0x0b, 0x08, 0x00, 0x00, 0x00, 0x00, 0x00
        /*0020*/ 	.byte	0x00, 0x00, 0x00, 0x00


//--------------------- .nv.info.matmul_kernel    --------------------------
	.section	.nv.info.matmul_kernel,"",@"SHT_CUDA_INFO"
	.sectionflags	@""
	.align	4


	//----- nvinfo : EIATTR_CUDA_API_VERSION
	.align		4
        /*0000*/ 	.byte	0x04, 0x37
        /*0002*/ 	.short	(.L_7 - .L_6)
.L_6:
        /*0004*/ 	.word	0x00000082


	//----- nvinfo : EIATTR_KPARAM_INFO
	.align		4
.L_7:
        /*0008*/ 	.byte	0x04, 0x17
        /*000a*/ 	.short	(.L_9 - .L_8)
.L_8:
        /*000c*/ 	.word	0x00000000
        /*0010*/ 	.short	0x000d
        /*0012*/ 	.short	0x0048
        /*0014*/ 	.byte	0x00, 0xf4, 0x21, 0x00


	//----- nvinfo : EIATTR_KPARAM_INFO
	.align		4
.L_9:
        /*0018*/ 	.byte	0x04, 0x17
        /*001a*/ 	.short	(.L_11 - .L_10)
.L_10:
        /*001c*/ 	.word	0x00000000
        /*0020*/ 	.short	0x000c
        /*0022*/ 	.short	0x0040
        /*0024*/ 	.byte	0x00, 0xf4, 0x21, 0x00


	//----- nvinfo : EIATTR_KPARAM_INFO
	.align		4
.L_11:
        /*0028*/ 	.byte	0x04, 0x17
        /*002a*/ 	.short	(.L_13 - .L_12)
.L_12:
        /*002c*/ 	.word	0x00000000
        /*0030*/ 	.short	0x000b
        /*0032*/ 	.short	0x0038
        /*0034*/ 	.byte	0x00, 0xf0, 0x11, 0x00


	//----- nvinfo : EIATTR_KPARAM_INFO
	.align		4
.L_13:
        /*0038*/ 	.byte	0x04, 0x17
        /*003a*/ 	.short	(.L_15 - .L_14)
.L_14:
        /*003c*/ 	.word	0x00000000
        /*0040*/ 	.short	0x000a
        /*0042*/ 	.short	0x0034
        /*0044*/ 	.byte	0x00, 0xf0, 0x11, 0x00


	//----- nvinfo : EIATTR_KPARAM_INFO
	.align		4
.L_15:
        /*0048*/ 	.byte	0x04, 0x17
        /*004a*/ 	.short	(.L_17 - .L_16)
.L_16:
        /*004c*/ 	.word	0x00000000
        /*0050*/ 	.short	0x0009
        /*0052*/ 	.short	0x0030
        /*0054*/ 	.byte	0x00, 0xf0, 0x11, 0x00


	//----- nvinfo : EIATTR_KPARAM_INFO
	.align		4
.L_17:
        /*0058*/ 	.byte	0x04, 0x17
        /*005a*/ 	.short	(.L_19 - .L_18)
.L_18:
        /*005c*/ 	.word	0x00000000
        /*0060*/ 	.short	0x0008
        /*0062*/ 	.short	0x002c
        /*0064*/ 	.byte	0x00, 0xf0, 0x11, 0x00


	//----- nvinfo : EIATTR_KPARAM_INFO
	.align		4
.L_19:
        /*0068*/ 	.byte	0x04, 0x17
        /*006a*/ 	.short	(.L_21 - .L_20)
.L_20:
        /*006c*/ 	.word	0x00000000
        /*0070*/ 	.short	0x0007
        /*0072*/ 	.short	0x0028
        /*0074*/ 	.byte	0x00, 0xf0, 0x11, 0x00


	//----- nvinfo : EIATTR_KPARAM_INFO
	.align		4
.L_21:
        /*0078*/ 	.byte	0x04, 0x17
        /*007a*/ 	.short	(.L_23 - .L_22)
.L_22:
        /*007c*/ 	.word	0x00000000
        /*0080*/ 	.short	0x0006
        /*0082*/ 	.short	0x0024
        /*0084*/ 	.byte	0x00, 0xf0, 0x11, 0x00


	//----- nvinfo : EIATTR_KPARAM_INFO
	.align		4
.L_23:
        /*0088*/ 	.byte	0x04, 0x17
        /*008a*/ 	.short	(.L_25 - .L_24)
.L_24:
        /*008c*/ 	.word	0x00000000
        /*0090*/ 	.short	0x0005
        /*0092*/ 	.short	0x0020
        /*0094*/ 	.byte	0x00, 0xf0, 0x11, 0x00


	//----- nvinfo : EIATTR_KPARAM_INFO
	.align		4
.L_25:
        /*0098*/ 	.byte	0x04, 0x17
        /*009a*/ 	.short	(.L_27 - .L_26)
.L_26:
        /*009c*/ 	.word	0x00000000
        /*00a0*/ 	.short	0x0004
        /*00a2*/ 	.short	0x001c
        /*00a4*/ 	.byte	0x00, 0xf0, 0x11, 0x00


	//----- nvinfo : EIATTR_KPARAM_INFO
	.align		4
.L_27:
        /*00a8*/ 	.byte	0x04, 0x17
        /*00aa*/ 	.short	(.L_29 - .L_28)
.L_28:
        /*00ac*/ 	.word	0x00000000
        /*00b0*/ 	.short	0x0003
        /*00b2*/ 	.short	0x0018
        /*00b4*/ 	.byte	0x00, 0xf0, 0x11, 0x00


	//----- nvinfo : EIATTR_KPARAM_INFO
	.align		4
.L_29:
        /*00b8*/ 	.byte	0x04, 0x17
        /*00ba*/ 	.short	(.L_31 - .L_30)
.L_30:
        /*00bc*/ 	.word	0x00000000
        /*00c0*/ 	.short	0x0002
        /*00c2*/ 	.short	0x0010
        /*00c4*/ 	.byte	0x00, 0xf4, 0x21, 0x00


	//----- nvinfo : EIATTR_KPARAM_INFO
	.align		4
.L_31:
        /*00c8*/ 	.byte	0x04, 0x17
        /*00ca*/ 	.short	(.L_33 - .L_32)
.L_32:
        /*00cc*/ 	.word	0x00000000
        /*00d0*/ 	.short	0x0001
        /*00d2*/ 	.short	0x0008
        /*00d4*/ 	.byte	0x00, 0xf4, 0x21, 0x00


	//----- nvinfo : EIATTR_KPARAM_INFO
	.align		4
.L_33:
        /*00d8*/ 	.byte	0x04, 0x17
        /*00da*/ 	.short	(.L_35 - .L_34)
.L_34:
        /*00dc*/ 	.word	0x00000000
        /*00e0*/ 	.short	0x0000
        /*00e2*/ 	.short	0x0000
        /*00e4*/ 	.byte	0x00, 0xf4, 0x21, 0x00


	//----- nvinfo : EIATTR_EXPLICIT_CLUSTER
	.align		4
.L_35:
        /*00e8*/ 	.byte	0x01, 0x3e
	.zero		2


	//----- nvinfo : EIATTR_CTA_PER_CLUSTER
	.align		4
        /*00ec*/ 	.byte	0x04, 0x3d
        /*00ee*/ 	.short	(.L_37 - .L_36)
.L_36:
        /*00f0*/ 	.word	0x00000002
        /*00f4*/ 	.word	0x00000001
        /*00f8*/ 	.word	0x00000001


	//----- nvinfo : EIATTR_SPARSE_MMA_MASK
	.align		4
.L_37:
        /*00fc*/ 	.byte	0x03, 0x50
        /*00fe*/ 	.short	0x0000


	//----- nvinfo : EIATTR_MAXREG_COUNT
	.align		4
        /*0100*/ 	.byte	0x03, 0x1b
        /*0102*/ 	.short	0x00ff


	//----- nvinfo : EIATTR_NUM_BARRIERS
	.align		4
        /*0104*/ 	.byte	0x02, 0x4c
        /*0106*/ 	.byte	0x01
	.zero		1


	//----- nvinfo : EIATTR_ANNOTATIONS
	.align		4
        /*0108*/ 	.byte	0x04, 0x55
        /*010a*/ 	.short	(.L_39 - .L_38)


	//   ....[0]....
.L_38:
        /*010c*/ 	.word	0x00000001
        /*0110*/ 	.byte	0xe0, 0x05, 0x00, 0x00, 0x01, 0x00, 0x00, 0x00, 0x10, 0x06, 0x00, 0x00, 0x01, 0x00, 0x00, 0x00
        /* <DEDUP_REMOVED lines=104> */
        /*07a0*/ 	.byte	0x30, 0xb5, 0x00, 0x00


	//----- nvinfo : EIATTR_MERCURY_ISA_VERSION
	.align		4
.L_39:
        /*07a4*/ 	.byte	0x03, 0x5f
        /*07a6*/ 	.short	0x0101


	//----- nvinfo : EIATTR_EXIT_INSTR_OFFSETS
	.align		4
        /*07a8*/ 	.byte	0x04, 0x1c
        /*07aa*/ 	.short	(.L_41 - .L_40)


	//   ....[0]....
.L_40:
        /*07ac*/ 	.word	0x0000b850


	//   ....[1]....
        /*07b0*/ 	.word	0x0000b870


	//----- nvinfo : EIATTR_REQNTID
	.align		4
.L_41:
        /*07b4*/ 	.byte	0x04, 0x10
        /*07b6*/ 	.short	(.L_43 - .L_42)
.L_42:
        /*07b8*/ 	.word	0x00000080
        /*07bc*/ 	.word	0x00000001
        /*07c0*/ 	.word	0x00000001


	//----- nvinfo : EIATTR_CBANK_PARAM_SIZE
	.align		4
.L_43:
        /*07c4*/ 	.byte	0x03, 0x19
        /*07c6*/ 	.short	0x0050


	//----- nvinfo : EIATTR_PARAM_CBANK
	.align		4
        /*07c8*/ 	.byte	0x04, 0x0a
        /*07ca*/ 	.short	(.L_45 - .L_44)
	.align		4
.L_44:
        /*07cc*/ 	.word	index@(.nv.constant0.matmul_kernel)
        /*07d0*/ 	.short	0x0210
        /*07d2*/ 	.short	0x0050


	//----- nvinfo : EIATTR_SW_WAR
	.align		4
.L_45:
        /*07d4*/ 	.byte	0x04, 0x36
        /*07d6*/ 	.short	(.L_47 - .L_46)
.L_46:
        /*07d8*/ 	.word	0x00000008
.L_47:


//--------------------- .nv.callgraph             --------------------------
	.section	.nv.callgraph,"",@"SHT_CUDA_CALLGRAPH"
	.align	4
	.sectionentsize	8
	.align		4
        /*0000*/ 	.word	0x00000000
	.align		4
        /*0004*/ 	.word	0xffffffff
	.align		4
        /*0008*/ 	.word	0x00000000
	.align		4
        /*000c*/ 	.word	0xfffffffe
	.align		4
        /*0010*/ 	.word	0x00000000
	.align		4
        /*0014*/ 	.word	0xfffffffd
	.align		4
        /*0018*/ 	.word	0x00000000
	.align		4
        /*001c*/ 	.word	0xfffffffc


//--------------------- .text.matmul_kernel       --------------------------
	.section	.text.matmul_kernel,"ax",@progbits
	.align	128
        .global         matmul_kernel
        .type           matmul_kernel,@function
        .size           matmul_kernel,(.L_x_4 - matmul_kernel)
        .other          matmul_kernel,@"STO_CUDA_ENTRY STV_DEFAULT"
matmul_kernel:
.text.matmul_kernel:
[----:B------:R-:W0:Y:S08]  /*0000*/  LDC R1, c[0x0][0x28] ;  /* 0x00000a00ff017b82 */ /* 0x000e300000000800 */
[----:B------:R-:W1:Y:S01]  /*0010*/  LDC.64 R104, c[0x0][0x228] ;  /* 0x00008a00ff687b82 */ /* 0x000e620000000a00 */
[----:B------:R-:W2:Y:S01]  /*0020*/  S2R R151, SR_TID.X ;  /* 0x0000000000977919 */ /* 0x000ea20000002100 */
[----:B0-----:R-:W-:Y:S01]  /*0030*/  VIADD R1, R1, 0xfffffea8 ;  /* 0xfffffea801017836 */ /* 0x001fe20000000000 */
[----:B------:R-:W-:Y:S01]  /*0040*/  ULDC.64 UR16, c[0x0][0x208] ;  /* 0x0000820000107ab9 */ /* 0x000fe20000000a00 */
[----:B------:R-:W-:-:S04]  /*0050*/  ULDC UR14, c[0x0][0x230] ;  /* 0x00008c00000e7ab9 */ /* 0x000fc80000000800 */
[----:B------:R-:W0:Y:S08]  /*0060*/  S2UR UR4, SR_CTAID.X ;  /* 0x00000000000479c3 */ /* 0x000e300000002500 */
[----:B------:R-:W3:Y:S01]  /*0070*/  S2UR UR12, SR_CgaCtaId ;  /* 0x00000000000c79c3 */ /* 0x000ee20000008800 */
[----:B-1----:R-:W-:-:S05]  /*0080*/  VIADD R0, R105, 0xff ;  /* 0x000000ff69007836 */ /* 0x002fca0000000000 */
[----:B------:R-:W-:Y:S02]  /*0090*/  SHF.R.S32.HI R3, RZ, 0x1f, R0 ;  /* 0x0000001fff037819 */ /* 0x000fe40000011400 */
[----:B0-----:R-:W-:Y:S01]  /*00a0*/  I2FP.F32.U32 R5, UR4 ;  /* 0x0000000400057c45 */ /* 0x001fe20008201000 */
[----:B------:R-:W-:Y:S01]  /*00b0*/  ULDC UR4, c[0x0][0x150] ;  /* 0x0000540000047ab9 */ /* 0x000fe20000000800 */
[----:B------:R-:W-:-:S03]  /*00c0*/  LEA.HI R3, R3, R0, RZ, 0x8 ;  /* 0x0000000003037211 */ /* 0x000fc600078f40ff */
[----:B------:R-:W-:Y:S01]  /*00d0*/  FMUL R5, R5, UR4 ;  /* 0x0000000405057c20 */ /* 0x000fe20008400000 */
[----:B------:R-:W-:-:S05]  /*00e0*/  SHF.R.S32.HI R3, RZ, 0x8, R3 ;  /* 0x00000008ff037819 */ /* 0x000fca0000011403 */
[----:B------:R-:W-:Y:S01]  /*00f0*/  IMAD.SHL.U32 R4, R3, 0x8, RZ ;  /* 0x0000000803047824 */ /* 0x000fe200078e00ff */
[----:B------:R-:W0:Y:S04]  /*0100*/  F2I.U32.TRUNC.NTZ R5, R5 ;  /* 0x0000000500057305 */ /* 0x000e28000020f000 */
[----:B------:R-:W-:-:S04]  /*0110*/  IABS R7, R4 ;  /* 0x0000000400077213 */ /* 0x000fc80000000000 */
[----:B------:R-:W1:Y:S01]  /*0120*/  I2F.RP R0, R7 ;  /* 0x0000000700007306 */ /* 0x000e620000209400 */
[----:B0-----:R-:W-:-:S07]  /*0130*/  IABS R11, R5 ;  /* 0x00000005000b7213 */ /* 0x001fce0000000000 */
[----:B-1----:R-:W0:Y:S02]  /*0140*/  MUFU.RCP R0, R0 ;  /* 0x0000000000007308 */ /* 0x002e240000001000 */
[----:B0-----:R-:W-:Y:S01]  /*0150*/  VIADD R2, R0, 0xffffffe ;  /* 0x0ffffffe00027836 */ /* 0x001fe20000000000 */
[----:B------:R-:W-:-:S05]  /*0160*/  IABS R0, R4 ;  /* 0x0000000400007213 */ /* 0x000fca0000000000 */
[----:B------:R0:W1:Y:S01]  /*0170*/  F2I.FTZ.U32.TRUNC.NTZ R3, R2 ;  /* 0x0000000200037305 */ /* 0x000062000021f000 */
[----:B------:R-:W-:Y:S02]  /*0180*/  IMAD.MOV R0, RZ, RZ, -R0 ;  /* 0x000000ffff007224 */ /* 0x000fe400078e0a00 */
[----:B0-----:R-:W-:Y:S02]  /*0190*/  IMAD.MOV.U32 R2, RZ, RZ, RZ ;  /* 0x000000ffff027224 */ /* 0x001fe400078e00ff */
[----:B-1----:R-:W-:-:S04]  /*01a0*/  IMAD.MOV R6, RZ, RZ, -R3 ;  /* 0x000000ffff067224 */ /* 0x002fc800078e0a03 */
[----:B------:R-:W-:-:S04]  /*01b0*/  IMAD R9, R6, R7, RZ ;  /* 0x0000000706097224 */ /* 0x000fc800078e02ff */
[----:B------:R-:W-:-:S06]  /*01c0*/  IMAD.HI.U32 R2, R3, R9, R2 ;  /* 0x0000000903027227 */ /* 0x000fcc00078e0002 */
[----:B------:R-:W-:-:S04]  /*01d0*/  IMAD.HI.U32 R2, R2, R11, RZ ;  /* 0x0000000b02027227 */ /* 0x000fc800078e00ff */
[----:B------:R-:W-:-:S05]  /*01e0*/  IMAD R0, R2, R0, R11 ;  /* 0x0000000002007224 */ /* 0x000fca00078e020b */
[----:B------:R-:W-:-:S13]  /*01f0*/  ISETP.GT.U32.AND P1, PT, R7, R0, PT ;  /* 0x000000000700720c */ /* 0x000fda0003f24070 */
[----:B------:R-:W-:Y:S02]  /*0200*/  @!P1 IMAD.IADD R0, R0, 0x1, -R7 ;  /* 0x0000000100009824 */ /* 0x000fe400078e0a07 */
[----:B------:R-:W-:Y:S01]  /*0210*/  @!P1 VIADD R2, R2, 0x1 ;  /* 0x0000000102029836 */ /* 0x000fe20000000000 */
[----:B------:R-:W-:Y:S02]  /*0220*/  ISETP.NE.AND P1, PT, R4, RZ, PT ;  /* 0x000000ff0400720c */ /* 0x000fe40003f25270 */
[----:B------:R-:W-:Y:S02]  /*0230*/  ISETP.GE.U32.AND P0, PT, R0, R7, PT ;  /* 0x000000070000720c */ /* 0x000fe40003f06070 */
[----:B------:R-:W-:-:S04]  /*0240*/  LOP3.LUT R0, R5, R4, RZ, 0x3c, !PT ;  /* 0x0000000405007212 */ /* 0x000fc800078e3cff */
[----:B------:R-:W-:Y:S01]  /*0250*/  ISETP.GE.AND P2, PT, R0, RZ, PT ;  /* 0x000000ff0000720c */ /* 0x000fe20003f46270 */
[----:B------:R-:W-:-:S05]  /*0260*/  VIADD R0, R104, 0x3f ;  /* 0x0000003f68007836 */ /* 0x000fca0000000000 */
[----:B------:R-:W-:Y:S01]  /*0270*/  SHF.R.S32.HI R3, RZ, 0x1f, R0 ;  /* 0x0000001fff037819 */ /* 0x000fe20000011400 */
[----:B------:R-:W-:-:S03]  /*0280*/  @P0 VIADD R2, R2, 0x1 ;  /* 0x0000000102020836 */ /* 0x000fc60000000000 */
[----:B------:R-:W-:-:S03]  /*0290*/  LEA.HI R3, R3, R0, RZ, 0x6 ;  /* 0x0000000003037211 */ /* 0x000fc600078f30ff */
[----:B------:R-:W-:Y:S01]  /*02a0*/  @!P2 IMAD.MOV R2, RZ, RZ, -R2 ;  /* 0x000000ffff02a224 */ /* 0x000fe200078e0a02 */
[----:B------:R-:W-:-:S05]  /*02b0*/  @!P1 LOP3.LUT R2, RZ, R4, RZ, 0x33, !PT ;  /* 0x00000004ff029212 */ /* 0x000fca00078e33ff */
[----:B------:R-:W-:Y:S02]  /*02c0*/  IMAD.SHL.U32 R8, R2, 0x8, RZ ;  /* 0x0000000802087824 */ /* 0x000fe400078e00ff */
[----:B------:R-:W-:-:S03]  /*02d0*/  IMAD.MOV R2, RZ, RZ, -R2 ;  /* 0x000000ffff027224 */ /* 0x000fc600078e0a02 */
[----:B------:R-:W-:Y:S01]  /*02e0*/  LEA.HI.SX32 R3, R3, -R8, 0x1a ;  /* 0x8000000803037211 */ /* 0x000fe200078fd2ff */
[----:B------:R-:W-:-:S03]  /*02f0*/  IMAD R11, R4, R2, R5 ;  /* 0x00000002040b7224 */ /* 0x000fc600078e0205 */
[----:B------:R-:W-:Y:S02]  /*0300*/  VIMNMX R10, R3, 0x8, PT ;  /* 0x00000008030a7848 */ /* 0x000fe40003fe0100 */
[----:B------:R-:W-:Y:S02]  /*0310*/  IABS R9, R11 ;  /* 0x0000000b00097213 */ /* 0x000fe40000000000 */
[-C--:B------:R-:W-:Y:S02]  /*0320*/  IABS R7, R10.reuse ;  /* 0x0000000a00077213 */ /* 0x080fe40000000000 */
[----:B------:R-:W-:Y:S02]  /*0330*/  IABS R4, R10 ;  /* 0x0000000a00047213 */ /* 0x000fe40000000000 */
[----:B------:R-:W0:Y:S01]  /*0340*/  I2F.RP R0, R7 ;  /* 0x0000000700007306 */ /* 0x000e220000209400 */
[C---:B------:R-:W-:Y:S02]  /*0350*/  R2UR UR5, R10.reuse ;  /* 0x000000000a0572ca */ /* 0x040fe400000e0000 */
[----:B------:R-:W-:-:S11]  /*0360*/  R2UR UR6, R10 ;  /* 0x000000000a0672ca */ /* 0x000fd600000e0000 */
[----:B------:R-:W-:Y:S01]  /*0370*/  UISETP.NE.AND UP0, UPT, UR5, URZ, UPT ;  /* 0x0000003f0500728c */ /* 0x000fe2000bf05270 */
[----:B0-----:R-:W0:Y:S01]  /*0380*/  MUFU.RCP R0, R0 ;  /* 0x0000000000007308 */ /* 0x001e220000001000 */
[----:B---3--:R-:W-:-:S04]  /*0390*/  USHF.L.U32 UR5, UR12, 0x7, URZ ;  /* 0x000000070c057899 */ /* 0x008fc8000800063f */
[----:B------:R-:W-:Y:S01]  /*03a0*/  ULOP3.LUT UR5, UR5, 0x80, URZ, 0xc0, !UPT ;  /* 0x0000008005057892 */ /* 0x000fe2000f8ec03f */
[----:B0-----:R-:W-:Y:S02]  /*03b0*/  VIADD R3, R0, 0xffffffe ;  /* 0x0ffffffe00037836 */ /* 0x001fe40000000000 */
[----:B------:R-:W-:Y:S01]  /*03c0*/  IMAD.MOV R0, RZ, RZ, -R4 ;  /* 0x000000ffff007224 */ /* 0x000fe200078e0a04 */
[----:B--2---:R-:W-:-:S03]  /*03d0*/  LOP3.LUT R4, R151, 0x3f, RZ, 0xc0, !PT ;  /* 0x0000003f97047812 */ /* 0x004fc600078ec0ff */
[----:B------:R-:W0:Y:S02]  /*03e0*/  F2I.FTZ.U32.TRUNC.NTZ R3, R3 ;  /* 0x0000000300037305 */ /* 0x000e24000021f000 */
[----:B0-----:R-:W-:-:S04]  /*03f0*/  IMAD.MOV R6, RZ, RZ, -R3 ;  /* 0x000000ffff067224 */ /* 0x001fc800078e0a03 */
[----:B------:R-:W-:Y:S02]  /*0400*/  IMAD.MOV.U32 R2, RZ, RZ, R6 ;  /* 0x000000ffff027224 */ /* 0x000fe400078e0006 */
[----:B------:R-:W0:Y:S02]  /*0410*/  LDC R6, c[0x0][0x230] ;  /* 0x00008c00ff067b82 */ /* 0x000e240000000800 */
[----:B------:R-:W-:Y:S02]  /*0420*/  IMAD R5, R2, R7, RZ ;  /* 0x0000000702057224 */ /* 0x000fe400078e02ff */
[----:B------:R-:W-:-:S04]  /*0430*/  IMAD.MOV.U32 R2, RZ, RZ, RZ ;  /* 0x000000ffff027224 */ /* 0x000fc800078e00ff */
[----:B------:R-:W-:-:S06]  /*0440*/  IMAD.HI.U32 R2, R3, R5, R2 ;  /* 0x0000000503027227 */ /* 0x000fcc00078e0002 */
[----:B------:R-:W-:-:S04]  /*0450*/  IMAD.HI.U32 R2, R2, R9, RZ ;  /* 0x0000000902027227 */ /* 0x000fc800078e00ff */
[----:B------:R-:W-:-:S05]  /*0460*/  IMAD R0, R2, R0, R9 ;  /* 0x0000000002007224 */ /* 0x000fca00078e0209 */
[----:B------:R-:W-:Y:S01]  /*0470*/  ISETP.GT.U32.AND P1, PT, R7, R0, PT ;  /* 0x000000000700720c */ /* 0x000fe20003f24070 */
[----:B0-----:R-:W-:-:S12]  /*0480*/  VIADD R6, R6, 0x3f ;  /* 0x0000003f06067836 */ /* 0x001fd80000000000 */
[----:B------:R-:W-:Y:S02]  /*0490*/  @!P1 IMAD.IADD R0, R0, 0x1, -R7 ;  /* 0x0000000100009824 */ /* 0x000fe400078e0a07 */
[----:B------:R-:W-:-:S03]  /*04a0*/  @!P1 VIADD R2, R2, 0x1 ;  /* 0x0000000102029836 */ /* 0x000fc60000000000 */
[----:B------:R-:W-:Y:S02]  /*04b0*/  ISETP.GE.U32.AND P0, PT, R0, R7, PT ;  /* 0x000000070000720c */ /* 0x000fe40003f06070 */
[----:B------:R-:W-:-:S04]  /*04c0*/  LOP3.LUT R0, R11, R10, RZ, 0x3c, !PT ;  /* 0x0000000a0b007212 */ /* 0x000fc800078e3cff */
[----:B------:R-:W-:-:S07]  /*04d0*/  ISETP.GE.AND P2, PT, R0, RZ, PT ;  /* 0x000000ff0000720c */ /* 0x000fce0003f46270 */
[----:B------:R-:W-:Y:S01]  /*04e0*/  @P0 VIADD R2, R2, 0x1 ;  /* 0x0000000102020836 */ /* 0x000fe20000000000 */
[----:B------:R-:W-:-:S05]  /*04f0*/  ISETP.GT.AND P0, PT, R6, 0x3f, PT ;  /* 0x0000003f0600780c */ /* 0x000fca0003f04270 */
[----:B------:R-:W-:-:S05]  /*0500*/  @!P2 IMAD.MOV R2, RZ, RZ, -R2 ;  /* 0x000000ffff02a224 */ /* 0x000fca00078e0a02 */
[----:B------:R-:W-:Y:S02]  /*0510*/  R2UR UR4, R2 ;  /* 0x00000000020472ca */ /* 0x000fe400000e0000 */
[----:B------:R-:W-:-:S07]  /*0520*/  SHF.R.U32.HI R2, RZ, 0x6, R151 ;  /* 0x00000006ff027819 */ /* 0x000fce0000011697 */
[----:B------:R-:W-:-:S04]  /*0530*/  @!UP0 ULOP3.LUT UR4, URZ, UR6, URZ, 0x33, !UPT ;  /* 0x000000063f048292 */ /* 0x000fc8000f8e333f */
[----:B------:R-:W-:Y:S02]  /*0540*/  UIADD3 UR6, -UR4, URZ, URZ ;  /* 0x0000003f04067290 */ /* 0x000fe4000fffe13f */
[----:B------:R-:W-:-:S03]  /*0550*/  ULEA UR5, UR4, UR5, 0x8 ;  /* 0x0000000504057291 */ /* 0x000fc6000f8e403f */
[----:B------:R-:W-:Y:S01]  /*0560*/  UMOV UR4, 0x400 ;  /* 0x0000040000047882 */ /* 0x000fe20000000000 */
[----:B------:R-:W-:Y:S01]  /*0570*/  IMAD R0, R10, UR6, R11 ;  /* 0x000000060a007c24 */ /* 0x000fe2000f8e020b */
[----:B------:R-:W-:-:S03]  /*0580*/  ULEA UR12, UR12, UR4, 0x18 ;  /* 0x000000040c0c7291 */ /* 0x000fc6000f8ec03f */
[----:B------:R-:W-:Y:S01]  /*0590*/  IMAD.IADD R3, R8, 0x1, R0 ;  /* 0x0000000108037824 */ /* 0x000fe200078e0200 */
[----:B------:R-:W-:-:S03]  /*05a0*/  SGXT.U32 R0, R2, 0x1 ;  /* 0x000000010200781a */ /* 0x000fc60000000000 */
[----:B------:R-:W-:Y:S01]  /*05b0*/  IMAD R17, R3, 0x40, R4 ;  /* 0x0000004003117824 */ /* 0x000fe200078e0204 */
[----:B------:R-:W-:-:S04]  /*05c0*/  LOP3.LUT R2, R0, UR5, RZ, 0xfc, !PT ;  /* 0x0000000500027c12 */ /* 0x000fc8000f8efcff */
[C---:B------:R-:W-:Y:S01]  /*05d0*/  LOP3.LUT R19, R2.reuse, 0x2, RZ, 0xfc, !PT ;  /* 0x0000000202137812 */ /* 0x040fe200078efcff */
[----:B------:R0:W-:Y:S01]  /*05e0*/  STL [R1+0x50], R17 ;  /* 0x0000501101007387 */ /* 0x0001e20000100800 */
[C---:B------:R-:W-:Y:S02]  /*05f0*/  LOP3.LUT R21, R2.reuse, 0x4, RZ, 0xfc, !PT ;  /* 0x0000000402157812 */ /* 0x040fe400078efcff */
[C---:B------:R-:W-:Y:S01]  /*0600*/  LOP3.LUT R23, R2.reuse, 0x6, RZ, 0xfc, !PT ;  /* 0x0000000602177812 */ /* 0x040fe200078efcff */
[----:B------:R0:W-:Y:S01]  /*0610*/  STL [R1+0x148], R19 ;  /* 0x0001481301007387 */ /* 0x0001e20000100800 */
[C---:B------:R-:W-:Y:S02]  /*0620*/  LOP3.LUT R89, R2.reuse, 0x8, RZ, 0xfc, !PT ;  /* 0x0000000802597812 */ /* 0x040fe400078efcff */
[C---:B------:R-:W-:Y:S01]  /*0630*/  LOP3.LUT R91, R2.reuse, 0xa, RZ, 0xfc, !PT ;  /* 0x0000000a025b7812 */ /* 0x040fe200078efcff */
[----:B------:R0:W-:Y:S01]  /*0640*/  STL [R1+0x144], R21 ;  /* 0x0001441501007387 */ /* 0x0001e20000100800 */
[----:B------:R-:W-:-:S02]  /*0650*/  LOP3.LUT R93, R2, 0xc, RZ, 0xfc, !PT ;  /* 0x0000000c025d7812 */ /* 0x000fc400078efcff */
        /* <DEDUP_REMOVED lines=84> */
[----:B------:R-:W-:Y:S01]  /*0ba0*/  LOP3.LUT R174, R2, 0x7e, RZ, 0xfc, !PT ;  /* 0x0000007e02ae7812 */ /* 0x000fe200078efcff */
[----:B------:R0:W-:Y:S04]  /*0bb0*/  STL [R1+0xd4], R141 ;  /* 0x0000d48d01007387 */ /* 0x0001e80000100800 */
        /* <DEDUP_REMOVED lines=31> */
[----:B------:R0:W-:Y:S01]  /*0db0*/  STL [R1+0x54], R174 ;  /* 0x000054ae01007387 */ /* 0x0001e20000100800 */
[----:B------:R-:W-:Y:S05]  /*0dc0*/  @P0 BRA `(.L_x_0) ;  /* 0x00000000008c0947 */ /* 0x000fea0003800000 */
[----:B------:R-:W-:Y:S01]  /*0dd0*/  IMAD.SHL.U32 R0, R151, 0x8, RZ ;  /* 0x0000000897007824 */ /* 0x000fe200078e00ff */
[----:B------:R-:W-:Y:S02]  /*0de0*/  CS2R R24, SRZ ;  /* 0x0000000000187805 */ /* 0x000fe4000001ff00 */
[----:B------:R-:W-:Y:S02]  /*0df0*/  CS2R R26, SRZ ;  /* 0x00000000001a7805 */ /* 0x000fe4000001ff00 */
[----:B------:R-:W-:Y:S02]  /*0e00*/  CS2R R28, SRZ ;  /* 0x00000000001c7805 */ /* 0x000fe4000001ff00 */
[----:B------:R-:W-:Y:S01]  /*0e10*/  CS2R R30, SRZ ;  /* 0x00000000001e7805 */ /* 0x000fe2000001ff00 */
[----:B------:R1:W-:Y:S01]  /*0e20*/  STL [R1+0x150], R0 ;  /* 0x0001500001007387 */ /* 0x0003e20000100800 */
[----:B------:R-:W-:Y:S02]  /*0e30*/  CS2R R32, SRZ ;  /* 0x0000000000207805 */ /* 0x000fe4000001ff00 */
[----:B------:R-:W-:-:S02]  /*0e40*/  CS2R R34, SRZ ;  /* 0x0000000000227805 */ /* 0x000fc4000001ff00 */
[----:B------:R-:W-:Y:S02]  /*0e50*/  CS2R R36, SRZ ;  /* 0x0000000000247805 */ /* 0x000fe4000001ff00 */
[----:B------:R-:W-:Y:S02]  /*0e60*/  CS2R R38, SRZ ;  /* 0x0000000000267805 */ /* 0x000fe4000001ff00 */
[----:B------:R-:W-:Y:S02]  /*0e70*/  CS2R R40, SRZ ;  /* 0x0000000000287805 */ /* 0x000fe4000001ff00 */
[----:B------:R-:W-:Y:S02]  /*0e80*/  CS2R R42, SRZ ;  /* 0x00000000002a7805 */ /* 0x000fe4000001ff00 */
        /* <DEDUP_REMOVED lines=21> */
[----:B------:R-:W-:Y:S01]  /*0fe0*/  CS2R R86, SRZ ;  /* 0x0000000000567805 */ /* 0x000fe2000001ff00 */
[----:B-1----:R-:W-:Y:S06]  /*0ff0*/  BRA `(.L_x_1) ;  /* 0x0000007c00c87947 */ /* 0x002fec0003800000 */
.L_x_0:
[----:B------:R-:W-:Y:S01]  /*1000*/  IABS R3, R105 ;  /* 0x0000006900037213 */ /* 0x000fe20000000000 */
[----:B------:R-:W-:Y:S01]  /*1010*/  ULDC UR4, c[0x0][0x240] ;  /* 0x0000900000047ab9 */ /* 0x000fe20000000800 */
[----:B------:R-:W-:Y:S01]  /*1020*/  IABS R4, R104 ;  /* 0x0000006800047213 */ /* 0x000fe20000000000 */
[----:B------:R-:W-:Y:S01]  /*1030*/  ULDC.64 UR8, c[0x0][0x218] ;  /* 0x0000860000087ab9 */ /* 0x000fe20000000a00 */
[----:B------:R-:W1:Y:S01]  /*1040*/  I2F.RP R5, R3 ;  /* 0x0000000300057306 */ /* 0x000e620000209400 */
[----:B------:R-:W-:Y:S01]  /*1050*/  IABS R14, R173 ;  /* 0x000000ad000e7213 */ /* 0x000fe20000000000 */
[----:B------:R-:W-:Y:S01]  /*1060*/  ULDC UR5, c[0x0][0x234] ;  /* 0x00008d0000057ab9 */ /* 0x000fe20000000800 */
[----:B------:R-:W-:Y:S01]  /*1070*/  IABS R16, R172 ;  /* 0x000000ac00107213 */ /* 0x000fe20000000000 */
[----:B------:R-:W-:Y:S01]  /*1080*/  ULDC UR15, c[0x0][0x238] ;  /* 0x00008e00000f7ab9 */ /* 0x000fe20000000800 */
[----:B------:R-:W-:Y:S01]  /*1090*/  IABS R18, R170 ;  /* 0x000000aa00127213 */ /* 0x000fe20000000000 */
[----:B------:R-:W-:Y:S01]  /*10a0*/  ULDC.64 UR6, c[0x0][0x210] ;  /* 0x0000840000067ab9 */ /* 0x000fe20000000a00 */
[----:B------:R-:W-:Y:S01]  /*10b0*/  IABS R20, R169 ;  /* 0x000000a900147213 */ /* 0x000fe20000000000 */
[----:B------:R-:W2:Y:S01]  /*10c0*/  I2F.RP R7, R4 ;  /* 0x0000000400077306 */ /* 0x000ea20000209400 */
[----:B------:R-:W-:Y:S01]  /*10d0*/  IABS R22, R168 ;  /* 0x000000a800167213 */ /* 0x000fe20000000000 */
[----:B------:R-:W-:Y:S01]  /*10e0*/  ULDC UR13, c[0x0][0x23c] ;  /* 0x00008f00000d7ab9 */ /* 0x000fe20000000800 */
[----:B------:R-:W-:Y:S01]  /*10f0*/  IABS R24, R167 ;  /* 0x000000a700187213 */ /* 0x000fe20000000000 */
[----:B------:R-:W-:Y:S01]  /*1100*/  ULDC UR18, c[0x0][0x238] ;  /* 0x00008e0000127ab9 */ /* 0x000fe20000000800 */
[----:B------:R-:W-:Y:S01]  /*1110*/  IABS R26, R166 ;  /* 0x000000a6001a7213 */ /* 0x000fe20000000000 */
[----:B------:R-:W-:Y:S01]  /*1120*/  USHF.L.U32 UR13, UR13, 0x6, URZ ;  /* 0x000000060d0d7899 */ /* 0x000fe2000800063f */
[----:B------:R-:W-:Y:S01]  /*1130*/  IABS R28, R165 ;  /* 0x000000a5001c7213 */ /* 0x000fe20000000000 */
[----:B-1----:R-:W1:Y:S01]  /*1140*/  MUFU.RCP R5, R5 ;  /* 0x0000000500057308 */ /* 0x002e620000001000 */
[----:B------:R-:W-:-:S02]  /*1150*/  IABS R30, R164 ;  /* 0x000000a4001e7213 */ /* 0x000fc40000000000 */
[----:B------:R-:W-:Y:S02]  /*1160*/  IABS R32, R163 ;  /* 0x000000a300207213 */ /* 0x000fe40000000000 */
[----:B------:R-:W-:Y:S02]  /*1170*/  IABS R34, R162 ;  /* 0x000000a200227213 */ /* 0x000fe40000000000 */
[----:B------:R-:W-:Y:S01]  /*1180*/  IABS R36, R161 ;  /* 0x000000a100247213 */ /* 0x000fe20000000000 */
[----:B--2---:R-:W2:Y:S01]  /*1190*/  MUFU.RCP R7, R7 ;  /* 0x0000000700077308 */ /* 0x004ea20000001000 */
[----:B------:R-:W-:Y:S02]  /*11a0*/  IABS R38, R160 ;  /* 0x000000a000267213 */ /* 0x000fe40000000000 */
[----:B------:R-:W-:Y:S02]  /*11b0*/  IABS R40, R159 ;  /* 0x0000009f00287213 */ /* 0x000fe40000000000 */
[----:B------:R-:W-:-:S02]  /*11c0*/  IABS R42, R158 ;  /* 0x0000009e002a7213 */ /* 0x000fc40000000000 */
[----:B------:R-:W-:Y:S01]  /*11d0*/  IABS R44, R157 ;  /* 0x0000009d002c7213 */ /* 0x000fe20000000000 */
[----:B-1----:R-:W-:Y:S01]  /*11e0*/  VIADD R8, R5, 0xffffffe ;  /* 0x0ffffffe05087836 */ /* 0x002fe20000000000 */
[----:B------:R-:W-:Y:S02]  /*11f0*/  IABS R46, R156 ;  /* 0x0000009c002e7213 */ /* 0x000fe40000000000 */
[----:B------:R-:W-:Y:S01]  /*1200*/  IABS R48, R155 ;  /* 0x0000009b00307213 */ /* 0x000fe20000000000 */
[----:B------:R1:W3:Y:S01]  /*1210*/  F2I.FTZ.U32.TRUNC.NTZ R9, R8 ;  /* 0x0000000800097305 */ /* 0x0002e2000021f000 */
[----:B------:R-:W-:Y:S02]  /*1220*/  IABS R50, R154 ;  /* 0x0000009a00327213 */ /* 0x000fe40000000000 */
[----:B------:R-:W-:Y:S01]  /*1230*/  IABS R52, R153 ;  /* 0x0000009900347213 */ /* 0x000fe20000000000 */
[----:B--2---:R-:W-:Y:S01]  /*1240*/  VIADD R10, R7, 0xffffffe ;  /* 0x0ffffffe070a7836 */ /* 0x004fe20000000000 */
[----:B------:R-:W-:-:S02]  /*1250*/  IABS R54, R152 ;  /* 0x0000009800367213 */ /* 0x000fc40000000000 */
[----:B------:R-:W-:Y:S01]  /*1260*/  IABS R56, R150 ;  /* 0x0000009600387213 */ /* 0x000fe20000000000 */
[----:B------:R2:W4:Y:S01]  /*1270*/  F2I.FTZ.U32.TRUNC.NTZ R11, R10 ;  /* 0x0000000a000b7305 */ /* 0x000522000021f000 */
[----:B-1----:R-:W-:Y:S01]  /*1280*/  IMAD.MOV.U32 R8, RZ, RZ, RZ ;  /* 0x000000ffff087224 */ /* 0x002fe200078e00ff */
[----:B------:R-:W-:Y:S02]  /*1290*/  IABS R58, R149 ;  /* 0x00000095003a7213 */ /* 0x000fe40000000000 */
[----:B------:R-:W-:Y:S02]  /*12a0*/  IABS R60, R148 ;  /* 0x00000094003c7213 */ /* 0x000fe40000000000 */
[----:B------:R-:W-:Y:S01]  /*12b0*/  IABS R62, R147 ;  /* 0x00000093003e7213 */ /* 0x000fe20000000000 */
[----:B---3--:R-:W-:Y:S01]  /*12c0*/  IMAD.MOV R12, RZ, RZ, -R9 ;  /* 0x000000ffff0c7224 */ /* 0x008fe200078e0a09 */
[----:B------:R-:W-:Y:S01]  /*12d0*/  IABS R64, R146 ;  /* 0x0000009200407213 */ /* 0x000fe20000000000 */
[----:B--2---:R-:W-:Y:S01]  /*12e0*/  IMAD.MOV.U32 R10, RZ, RZ, RZ ;  /* 0x000000ffff0a7224 */ /* 0x004fe200078e00ff */
[----:B------:R-:W-:Y:S01]  /*12f0*/  IABS R66, R145 ;  /* 0x0000009100427213 */ /* 0x000fe20000000000 */
[----:B------:R-:W-:Y:S01]  /*1300*/  IMAD R13, R12, R3, RZ ;  /* 0x000000030c0d7224 */ /* 0x000fe200078e02ff */
[----:B------:R-:W-:-:S02]  /*1310*/  IABS R12, R174 ;  /* 0x000000ae000c7213 */ /* 0x000fc40000000000 */
[----:B------:R-:W-:Y:S01]  /*1320*/  IABS R68, R144 ;  /* 0x0000009000447213 */ /* 0x000fe20000000000 */
[----:B------:R-:W-:Y:S01]  /*1330*/  IMAD.HI.U32 R5, R9, R13, R8 ;  /* 0x0000000d09057227 */ /* 0x000fe200078e0008 */
[----:B------:R-:W-:Y:S02]  /*1340*/  IABS R70, R143 ;  /* 0x0000008f00467213 */ /* 0x000fe40000000000 */
[----:B------:R-:W-:Y:S01]  /*1350*/  IABS R72, R142 ;  /* 0x0000008e00487213 */ /* 0x000fe20000000000 */
[----:B----4-:R-:W-:Y:S01]  /*1360*/  IMAD.MOV R9, RZ, RZ, -R11 ;  /* 0x000000ffff097224 */ /* 0x010fe200078e0a0b */
[----:B------:R-:W-:Y:S01]  /*1370*/  IABS R74, R141 ;  /* 0x0000008d004a7213 */ /* 0x000fe20000000000 */
[----:B------:R-:W-:Y:S01]  /*1380*/  IMAD.HI.U32 R7, R5, R12, RZ ;  /* 0x0000000c05077227 */ /* 0x000fe200078e00ff */
[----:B------:R-:W-:Y:S02]  /*1390*/  IABS R76, R140 ;  /* 0x0000008c004c7213 */ /* 0x000fe40000000000 */
[----:B------:R-:W-:Y:S01]  /*13a0*/  IABS R78, R139 ;  /* 0x0000008b004e7213 */ /* 0x000fe20000000000 */
[----:B------:R-:W-:Y:S01]  /*13b0*/  IMAD R9, R9, R4, RZ ;  /* 0x0000000409097224 */ /* 0x000fe200078e02ff */
[----:B------:R-:W-:Y:S01]  /*13c0*/  IABS R80, R138 ;  /* 0x0000008a00507213 */ /* 0x000fe20000000000 */
[----:B------:R-:W-:Y:S01]  /*13d0*/  IMAD.HI.U32 R8, R5, R14, RZ ;  /* 0x0000000e05087227 */ /* 0x000fe200078e00ff */
[----:B------:R-:W-:-:S02]  /*13e0*/  IABS R82, R137 ;  /* 0x0000008900527213 */ /* 0x000fc40000000000 */
[----:B------:R-:W-:Y:S01]  /*13f0*/  IABS R84, R135 ;  /* 0x0000008700547213 */ /* 0x000fe20000000000 */
[----:B------:R-:W-:Y:S01]  /*1400*/  IMAD.MOV R13, RZ, RZ, -R7 ;  /* 0x000000ffff0d7224 */ /* 0x000fe200078e0a07 */
[----:B------:R-:W-:Y:S01]  /*1410*/  IABS R86, R133 ;  /* 0x0000008500567213 */ /* 0x000fe20000000000 */
[----:B------:R-:W-:Y:S01]  /*1420*/  IMAD.HI.U32 R7, R11, R9, R10 ;  /* 0x000000090b077227 */ /* 0x000fe200078e000a */
[----:B------:R-:W-:Y:S02]  /*1430*/  IABS R11, R171 ;  /* 0x000000ab000b7213 */ /* 0x000fe40000000000 */
[----:B------:R-:W-:Y:S01]  /*1440*/  IABS R88, R131 ;  /* 0x0000008300587213 */ /* 0x000fe20000000000 */
[----:B------:R-:W-:Y:S01]  /*1450*/  IMAD.HI.U32 R9, R5, R16, RZ ;  /* 0x0000001005097227 */ /* 0x000fe200078e00ff */
[----:B------:R-:W-:Y:S02]  /*1460*/  IABS R90, R129 ;  /* 0x00000081005a7213 */ /* 0x000fe40000000000 */
[----:B------:R-:W-:Y:S01]  /*1470*/  IABS R92, R127 ;  /* 0x0000007f005c7213 */ /* 0x000fe20000000000 */
[----:B------:R-:W-:Y:S01]  /*1480*/  IMAD.MOV R10, RZ, RZ, -R8 ;  /* 0x000000ffff0a7224 */ /* 0x000fe200078e0a08 */
[----:B------:R-:W-:Y:S01]  /*1490*/  IABS R94, R125 ;  /* 0x0000007d005e7213 */ /* 0x000fe20000000000 */
[----:B------:R-:W-:Y:S01]  /*14a0*/  IMAD.MOV R9, RZ, RZ, -R9 ;  /* 0x000000ffff097224 */ /* 0x000fe200078e0a09 */
[----:B------:R-:W-:Y:S01]  /*14b0*/  IABS R96, R123 ;  /* 0x0000007b00607213 */ /* 0x000fe20000000000 */
[----:B------:R-:W-:Y:S01]  /*14c0*/  IMAD R10, R3, R10, R14 ;  /* 0x0000000a030a7224 */ /* 0x000fe200078e020e */
[----:B------:R-:W-:Y:S01]  /*14d0*/  IABS R98, R121 ;  /* 0x0000007900627213 */ /* 0x000fe20000000000 */
[----:B------:R-:W-:Y:S01]  /*14e0*/  IMAD.MOV.U32 R14, RZ, RZ, R11 ;  /* 0x000000ffff0e7224 */ /* 0x000fe200078e000b */
[----:B------:R-:W-:Y:S01]  /*14f0*/  IABS R100, R119 ;  /* 0x0000007700647213 */ /* 0x000fe20000000000 */
[----:B------:R-:W-:Y:S01]  /*1500*/  IMAD.HI.U32 R11, R5, R18, RZ ;  /* 0x00000012050b7227 */ /* 0x000fe200078e00ff */
[----:B------:R-:W-:-:S02]  /*1510*/  IABS R102, R117 ;  /* 0x0000007500667213 */ /* 0x000fc40000000000 */
[----:B------:R-:W-:Y:S01]  /*1520*/  IABS R106, R115 ;  /* 0x00000073006a7213 */ /* 0x000fe20000000000 */
[C---:B------:R-:W-:Y:S01]  /*1530*/  IMAD R8, R3.reuse, R13, R12 ;  /* 0x0000000d03087224 */ /* 0x040fe200078e020c */
[----:B------:R-:W-:Y:S01]  /*1540*/  IABS R108, R113 ;  /* 0x00000071006c7213 */ /* 0x000fe20000000000 */
[----:B------:R-:W-:Y:S01]  /*1550*/  IMAD R12, R3, R9, R16 ;  /* 0x00000009030c7224 */ /* 0x000fe200078e0210 */
[----:B------:R-:W-:Y:S01]  /*1560*/  IABS R110, R111 ;  /* 0x0000006f006e7213 */ /* 0x000fe20000000000 */
[C---:B------:R-:W-:Y:S01]  /*1570*/  IMAD.HI.U32 R9, R5.reuse, R14, RZ ;  /* 0x0000000e05097227 */ /* 0x040fe200078e00ff */
[----:B------:R-:W-:Y:S02]  /*1580*/  IABS R112, R109 ;  /* 0x0000006d00707213 */ /* 0x000fe40000000000 */
[----:B------:R-:W-:Y:S01]  /*1590*/  IABS R114, R107 ;  /* 0x0000006b00727213 */ /* 0x000fe20000000000 */
[----:B------:R-:W-:Y:S01]  /*15a0*/  IMAD.MOV R11, RZ, RZ, -R11 ;  /* 0x000000ffff0b7224 */ /* 0x000fe200078e0a0b */
[----:B------:R-:W-:Y:S01]  /*15b0*/  IABS R116, R103 ;  /* 0x0000006700747213 */ /* 0x000fe20000000000 */
[----:B------:R-:W-:Y:S01]  /*15c0*/  IMAD.HI.U32 R13, R5, R20, RZ ;  /* 0x00000014050d7227 */ /* 0x000fe200078e00ff */
[----:B------:R-:W-:-:S02]  /*15d0*/  IABS R118, R101 ;  /* 0x0000006500767213 */ /* 0x000fc40000000000 */
[----:B------:R-:W-:Y:S01]  /*15e0*/  IABS R120, R99 ;  /* 0x0000006300787213 */ /* 0x000fe20000000000 */
[----:B------:R-:W-:Y:S01]  /*15f0*/  IMAD.MOV R15, RZ, RZ, -R9 ;  /* 0x000000ffff0f7224 */ /* 0x000fe200078e0a09 */
[----:B------:R-:W-:Y:S01]  /*1600*/  IABS R122, R97 ;  /* 0x00000061007a7213 */ /* 0x000fe20000000000 */
[----:B------:R-:W-:Y:S01]  /*1610*/  IMAD.HI.U32 R9, R5, R22, RZ ;  /* 0x0000001605097227 */ /* 0x000fe200078e00ff */
[----:B------:R-:W-:Y:S02]  /*1620*/  IABS R124, R95 ;  /* 0x0000005f007c7213 */ /* 0x000fe40000000000 */
[----:B------:R-:W-:Y:S01]  /*1630*/  IABS R126, R93 ;  /* 0x0000005d007e7213 */ /* 0x000fe20000000000 */
[----:B------:R-:W-:Y:S01]  /*1640*/  IMAD R16, R3, R11, R18 ;  /* 0x0000000b03107224 */ /* 0x000fe200078e0212 */
[----:B------:R-:W-:Y:S01]  /*1650*/  IABS R136, R2 ;  /* 0x0000000200887213 */ /* 0x000fe20000000000 */
[----:B------:R-:W-:Y:S01]  /*1660*/  IMAD.HI.U32 R11, R5, R24, RZ ;  /* 0x00000018050b7227 */ /* 0x000fe200078e00ff */
[----:B------:R-:W-:-:S02]  /*1670*/  ISETP.GT.U32.AND P1, PT, R3, R8, PT ;  /* 0x000000080300720c */ /* 0x000fc40003f24070 */
[C---:B------:R-:W-:Y:S01]  /*1680*/  ISETP.GT.U32.AND P0, PT, R3.reuse, R10, PT ;  /* 0x0000000a0300720c */ /* 0x040fe20003f04070 */
[----:B------:R-:W-:Y:S01]  /*1690*/  IMAD.MOV R13, RZ, RZ, -R13 ;  /* 0x000000ffff0d7224 */ /* 0x000fe200078e0a0d */
[C---:B------:R-:W-:Y:S01]  /*16a0*/  ISETP.GT.U32.AND P5, PT, R3.reuse, R16, PT ;  /* 0x000000100300720c */ /* 0x040fe20003fa4070 */
[----:B------:R-:W-:Y:S01]  /*16b0*/  IMAD.MOV R9, RZ, RZ, -R9 ;  /* 0x000000ffff097224 */ /* 0x000fe200078e0a09 */
[C---:B------:R-:W-:Y:S01]  /*16c0*/  ISETP.GT.U32.AND P4, PT, R3.reuse, R12, PT ;  /* 0x0000000c0300720c */ /* 0x040fe20003f84070 */
[----:B------:R-:W-:Y:S01]  /*16d0*/  IMAD.MOV R11, RZ, RZ, -R11 ;  /* 0x000000ffff0b7224 */ /* 0x000fe200078e0a0b */
[----:B------:R-:W-:Y:S01]  /*16e0*/  IABS R128, R91 ;  /* 0x0000005b00807213 */ /* 0x000fe20000000000 */
[C---:B------:R-:W-:Y:S01]  /*16f0*/  IMAD R18, R3.reuse, R13, R20 ;  /* 0x0000000d03127224 */ /* 0x040fe200078e0214 */
[----:B------:R-:W-:Y:S01]  /*1700*/  IABS R130, R89 ;  /* 0x0000005900827213 */ /* 0x000fe20000000000 */
[C---:B------:R-:W-:Y:S01]  /*1710*/  IMAD R20, R3.reuse, R9, R22 ;  /* 0x0000000903147224 */ /* 0x040fe200078e0216 */
[----:B------:R-:W-:Y:S01]  /*1720*/  IABS R132, R23 ;  /* 0x0000001700847213 */ /* 0x000fe20000000000 */
[C---:B------:R-:W-:Y:S01]  /*1730*/  IMAD R22, R3.reuse, R11, R24 ;  /* 0x0000000b03167224 */ /* 0x040fe200078e0218 */
[----:B------:R-:W-:Y:S01]  /*1740*/  ISETP.GT.U32.AND P6, PT, R3, R18, PT ;  /* 0x000000120300720c */ /* 0x000fe20003fc4070 */
[----:B------:R-:W-:Y:S01]  /*1750*/  IMAD.HI.U32 R9, R5, R26, RZ ;  /* 0x0000001a05097227 */ /* 0x000fe200078e00ff */
[----:B------:R-:W-:-:S02]  /*1760*/  IABS R134, R21 ;  /* 0x0000001500867213 */ /* 0x000fc40000000000 */
[C---:B------:R-:W-:Y:S01]  /*1770*/  LOP3.LUT R79, R0.reuse, 0x3c, RZ, 0xfc, !PT ;  /* 0x0000003c004f7812 */ /* 0x040fe200078efcff */
[C---:B------:R-:W-:Y:S01]  /*1780*/  IMAD.HI.U32 R11, R5.reuse, R28, RZ ;  /* 0x0000001c050b7227 */ /* 0x040fe200078e00ff */
[C---:B------:R-:W-:Y:S02]  /*1790*/  LOP3.LUT R85, R0.reuse, 0x30, RZ, 0xfc, !PT ;  /* 0x0000003000557812 */ /* 0x040fe400078efcff */
[C---:B------:R-:W-:Y:S01]  /*17a0*/  LOP3.LUT R81, R0.reuse, 0x38, RZ, 0xfc, !PT ;  /* 0x0000003800517812 */ /* 0x040fe200078efcff */
[----:B------:R-:W-:Y:S01]  /*17b0*/  IMAD.MOV R24, RZ, RZ, -R9 ;  /* 0x000000ffff187224 */ /* 0x000fe200078e0a09 */
[C---:B------:R-:W-:Y:S01]  /*17c0*/  LOP3.LUT R83, R0.reuse, 0x34, RZ, 0xfc, !PT ;  /* 0x0000003400537812 */ /* 0x040fe200078efcff */
[----:B------:R-:W-:Y:S01]  /*17d0*/  IMAD.MOV R11, RZ, RZ, -R11 ;  /* 0x000000ffff0b7224 */ /* 0x000fe200078e0a0b */
[----:B------:R-:W-:Y:S01]  /*17e0*/  LOP3.LUT R87, R0, 0x2a, RZ, 0xfc, !PT ;  /* 0x0000002a00577812 */ /* 0x000fe200078efcff */
[----:B------:R-:W-:-:S04]  /*17f0*/  IMAD.HI.U32 R13, R5, R30, RZ ;  /* 0x0000001e050d7227 */ /* 0x000fc800078e00ff */
[----:B------:R-:W-:Y:S02]  /*1800*/  IMAD R24, R3, R24, R26 ;  /* 0x0000001803187224 */ /* 0x000fe400078e021a */
[----:B------:R-:W-:-:S04]  /*1810*/  IMAD.HI.U32 R9, R5, R32, RZ ;  /* 0x0000002005097227 */ /* 0x000fc800078e00ff */
[----:B------:R-:W-:Y:S02]  /*1820*/  IMAD R26, R3, R11, R28 ;  /* 0x0000000b031a7224 */ /* 0x000fe400078e021c */
[----:B------:R-:W-:-:S04]  /*1830*/  IMAD.HI.U32 R11, R5, R34, RZ ;  /* 0x00000022050b7227 */ /* 0x000fc800078e00ff */
[----:B------:R-:W-:Y:S02]  /*1840*/  IMAD.MOV R13, RZ, RZ, -R13 ;  /* 0x000000ffff0d7224 */ /* 0x000fe400078e0a0d */
[----:B------:R-:W-:Y:S02]  /*1850*/  IMAD.MOV R9, RZ, RZ, -R9 ;  /* 0x000000ffff097224 */ /* 0x000fe400078e0a09 */
[----:B------:R-:W-:Y:S02]  /*1860*/  IMAD.MOV R11, RZ, RZ, -R11 ;  /* 0x000000ffff0b7224 */ /* 0x000fe400078e0a0b */
[C---:B------:R-:W-:Y:S02]  /*1870*/  IMAD R28, R3.reuse, R13, R30 ;  /* 0x0000000d031c7224 */ /* 0x040fe400078e021e */
[C---:B------:R-:W-:Y:S02]  /*1880*/  IMAD R30, R3.reuse, R9, R32 ;  /* 0x00000009031e7224 */ /* 0x040fe400078e0220 */
[----:B------:R-:W-:-:S02]  /*1890*/  IMAD R32, R3, R11, R34 ;  /* 0x0000000b03207224 */ /* 0x000fc400078e0222 */
[----:B------:R-:W-:-:S04]  /*18a0*/  IMAD.HI.U32 R9, R5, R36, RZ ;  /* 0x0000002405097227 */ /* 0x000fc800078e00ff */
[----:B------:R-:W-:-:S04]  /*18b0*/  IMAD.HI.U32 R11, R5, R38, RZ ;  /* 0x00000026050b7227 */ /* 0x000fc800078e00ff */
[----:B------:R-:W-:Y:S02]  /*18c0*/  IMAD.MOV R34, RZ, RZ, -R9 ;  /* 0x000000ffff227224 */ /* 0x000fe400078e0a09 */
[----:B------:R-:W-:Y:S02]  /*18d0*/  IMAD.MOV R11, RZ, RZ, -R11 ;  /* 0x000000ffff0b7224 */ /* 0x000fe400078e0a0b */
        /* <DEDUP_REMOVED lines=132> */
[----:B------:R-:W-:Y:S02]  /*2120*/  IMAD.MOV R13, RZ, RZ, -R11 ;  /* 0x000000ffff0d7224 */ /* 0x000fe400078e0a0b */
[C---:B------:R-:W-:Y:S02]  /*2130*/  IMAD R14, R3.reuse, R15, R14 ;  /* 0x0000000f030e7224 */ /* 0x040fe400078e020e */
[C---:B------:R-:W-:Y:S02]  /*2140*/  IMAD R136, R3.reuse, R13, R136 ;  /* 0x0000000d03887224 */ /* 0x040fe400078e0288 */
[--C-:B------:R-:W-:Y:S01]  /*2150*/  @!P1 IMAD.IADD R8, R8, 0x1, -R3.reuse ;  /* 0x0000000108089824 */ /* 0x100fe200078e0a03 */
[C---:B------:R-:W-:Y:S01]  /*2160*/  ISETP.GT.U32.AND P3, PT, R3.reuse, R14, PT ;  /* 0x0000000e0300720c */ /* 0x040fe20003f64070 */
[--C-:B------:R-:W-:Y:S01]  /*2170*/  @!P0 IMAD.IADD R10, R10, 0x1, -R3.reuse ;  /* 0x000000010a0a8824 */ /* 0x100fe200078e0a03 */
[C---:B------:R-:W-:Y:S01]  /*2180*/  ISETP.GT.U32.AND P2, PT, R3.reuse, R136, PT ;  /* 0x000000880300720c */ /* 0x040fe20003f44070 */
[--C-:B------:R-:W-:Y:S01]  /*2190*/  @!P5 IMAD.IADD R16, R16, 0x1, -R3.reuse ;  /* 0x000000011010d824 */ /* 0x100fe200078e0a03 */
[C---:B------:R-:W-:Y:S01]  /*21a0*/  ISETP.GT.U32.AND P1, PT, R3.reuse, R22, PT ;  /* 0x000000160300720c */ /* 0x040fe20003f24070 */
[--C-:B------:R-:W-:Y:S01]  /*21b0*/  @!P4 IMAD.IADD R12, R12, 0x1, -R3.reuse ;  /* 0x000000010c0cc824 */ /* 0x100fe200078e0a03 */
[C---:B------:R-:W-:Y:S01]  /*21c0*/  ISETP.GT.U32.AND P0, PT, R3.reuse, R24, PT ;  /* 0x000000180300720c */ /* 0x040fe20003f04070 */
[----:B------:R-:W-:Y:S01]  /*21d0*/  @!P6 IMAD.IADD R18, R18, 0x1, -R3 ;  /* 0x000000011212e824 */ /* 0x000fe200078e0a03 */
[----:B------:R-:W-:Y:S01]  /*21e0*/  ISETP.GT.U32.AND P5, PT, R3, R30, PT ;  /* 0x0000001e0300720c */ /* 0x000fe20003fa4070 */
[----:B------:R-:W-:Y:S01]  /*21f0*/  IMAD.HI.U32 R9, R5, R128, RZ ;  /* 0x0000008005097227 */ /* 0x000fe200078e00ff */
[----:B------:R-:W-:-:S03]  /*2200*/  ISETP.GT.U32.AND P4, PT, R3, R26, PT ;  /* 0x0000001a0300720c */ /* 0x000fc60003f84070 */
        /* <DEDUP_REMOVED lines=49> */
[----:B------:R-:W-:Y:S01]  /*2520*/  ISETP.GT.U32.AND P0, PT, R3, R52, PT ;  /* 0x000000340300720c */ /* 0x000fe20003f04070 */
[----:B------:R-:W-:-:S02]  /*2530*/  @!P5 IMAD.IADD R46, R46, 0x1, -R3 ;  /* 0x000000012e2ed824 */ /* 0x000fc400078e0a03 */
        /* <DEDUP_REMOVED lines=11> */
[C---:B------:R-:W-:Y:S01]  /*25f0*/  ISETP.GT.U32.AND P1, PT, R3.reuse, R38, PT ;  /* 0x000000260300720c */ /* 0x040fe20003f24070 */
[----:B------:R-:W-:Y:S01]  /*2600*/  IMAD.MOV R126, RZ, RZ, -R9 ;  /* 0x000000ffff7e7224 */ /* 0x000fe200078e0a09 */
        /* <DEDUP_REMOVED lines=100> */
[----:B------:R-:W-:-:S02]  /*2c50*/  IMAD.MOV R13, RZ, RZ, -R11 ;  /* 0x000000ffff0d7224 */ /* 0x000fc400078e0a0b */
        /* <DEDUP_REMOVED lines=8> */
[----:B------:R-:W-:Y:S02]  /*2ce0*/  IMAD.MOV R9, RZ, RZ, -R9 ;  /* 0x000000ffff097224 */ /* 0x000fe400078e0a09 */
[----:B------:R-:W-:-:S04]  /*2cf0*/  IMAD.HI.U32 R11, R5, R134, RZ ;  /* 0x00000086050b7227 */ /* 0x000fc800078e00ff */
[--C-:B------:R-:W-:Y:S01]  /*2d00*/  @!P2 IMAD.IADD R110, R110, 0x1, -R3.reuse ;  /* 0x000000016e6ea824 */ /* 0x100fe200078e0a03 */
[C---:B------:R-:W-:Y:S01]  /*2d10*/  ISETP.GT.U32.AND P2, PT, R3.reuse, R98, PT ;  /* 0x000000620300720c */ /* 0x040fe20003f44070 */
[--C-:B------:R-:W-:Y:S01]  /*2d20*/  @!P0 IMAD.IADD R84, R84, 0x1, -R3.reuse ;  /* 0x0000000154548824 */ /* 0x100fe200078e0a03 */
[C---:B------:R-:W-:Y:S01]  /*2d30*/  ISETP.GT.U32.AND P0, PT, R3.reuse, R96, PT ;  /* 0x000000600300720c */ /* 0x040fe20003f04070 */
[--C-:B------:R-:W-:Y:S01]  /*2d40*/  @!P3 IMAD.IADD R88, R88, 0x1, -R3.reuse ;  /* 0x000000015858b824 */ /* 0x100fe200078e0a03 */
[C---:B------:R-:W-:Y:S01]  /*2d50*/  ISETP.GT.U32.AND P3, PT, R3.reuse, R100, PT ;  /* 0x000000640300720c */ /* 0x040fe20003f64070 */
[C---:B------:R-:W-:Y:S02]  /*2d60*/  IMAD R126, R3.reuse, R126, R128 ;  /* 0x0000007e037e7224 */ /* 0x040fe400078e0280 */
[----:B------:R-:W-:Y:S01]  /*2d70*/  @!P5 IMAD.IADD R92, R92, 0x1, -R3 ;  /* 0x000000015c5cd824 */ /* 0x000fe200078e0a03 */
[C---:B------:R-:W-:Y:S01]  /*2d80*/  ISETP.GT.U32.AND P5, PT, R3.reuse, R106, PT ;  /* 0x0000006a0300720c */ /* 0x040fe20003fa4070 */
[----:B------:R-:W-:-:S02]  /*2d90*/  IMAD R128, R3, R13, R130 ;  /* 0x0000000d03807224 */ /* 0x000fc400078e0282 */
[C---:B------:R-:W-:Y:S01]  /*2da0*/  IMAD R130, R3.reuse, R9, R132 ;  /* 0x0000000903827224 */ /* 0x040fe200078e0284 */
[----:B------:R-:W-:Y:S01]  /*2db0*/  IABS R9, R19 ;  /* 0x0000001300097213 */ /* 0x000fe20000000000 */
[----:B------:R-:W-:Y:S02]  /*2dc0*/  IMAD.MOV R11, RZ, RZ, -R11 ;  /* 0x000000ffff0b7224 */ /* 0x000fe400078e0a0b */
[--C-:B------:R-:W-:Y:S01]  /*2dd0*/  @!P6 IMAD.IADD R102, R102, 0x1, -R3.reuse ;  /* 0x000000016666e824 */ /* 0x100fe200078e0a03 */
[C---:B------:R-:W-:Y:S01]  /*2de0*/  ISETP.GT.U32.AND P6, PT, R3.reuse, R90, PT ;  /* 0x0000005a0300720c */ /* 0x040fe20003fc4070 */
[C---:B------:R-:W-:Y:S02]  /*2df0*/  IMAD R132, R3.reuse, R11, R134 ;  /* 0x0000000b03847224 */ /* 0x040fe400078e0286 */
[----:B------:R-:W-:Y:S01]  /*2e00*/  @!P4 IMAD.IADD R86, R86, 0x1, -R3 ;  /* 0x000000015656c824 */ /* 0x000fe200078e0a03 */
[----:B------:R-:W-:Y:S01]  /*2e10*/  ISETP.GT.U32.AND P4, PT, R3, R102, PT ;  /* 0x000000660300720c */ /* 0x000fe20003f84070 */
[----:B------:R-:W-:-:S02]  /*2e20*/  IMAD.MOV.U32 R134, RZ, RZ, R9 ;  /* 0x000000ffff867224 */ /* 0x000fc400078e0009 */
[----:B------:R-:W-:Y:S01]  /*2e30*/  @!P1 IMAD.IADD R94, R94, 0x1, -R3 ;  /* 0x000000015e5e9824 */ /* 0x000fe200078e0a03 */
[----:B------:R-:W-:Y:S01]  /*2e40*/  ISETP.GT.U32.AND P1, PT, R3, R108, PT ;  /* 0x0000006c0300720c */ /* 0x000fe20003f24070 */
[----:B------:R-:W-:-:S04]  /*2e50*/  IMAD.HI.U32 R5, R5, R134, RZ ;  /* 0x0000008605057227 */ /* 0x000fc800078e00ff */
        /* <DEDUP_REMOVED lines=8> */
[----:B------:R-:W-:Y:S02]  /*2ee0*/  IMAD.MOV R5, RZ, RZ, -R5 ;  /* 0x000000ffff057224 */ /* 0x000fe400078e0a05 */
[--C-:B------:R-:W-:Y:S01]  /*2ef0*/  @!P4 IMAD.IADD R102, R102, 0x1, -R3.reuse ;  /* 0x000000016666c824 */ /* 0x100fe200078e0a03 */
[C---:B------:R-:W-:Y:S01]  /*2f00*/  ISETP.GT.U32.AND P4, PT, R3.reuse, R118, PT ;  /* 0x000000760300720c */ /* 0x040fe20003f84070 */
[C---:B------:R-:W-:Y:S01]  /*2f10*/  IMAD R134, R3.reuse, R5, R134 ;  /* 0x0000000503867224 */ /* 0x040fe200078e0286 */
[----:B------:R-:W-:Y:S01]  /*2f20*/  IABS R5, R17 ;  /* 0x0000001100057213 */ /* 0x000fe20000000000 */
[--C-:B------:R-:W-:Y:S01]  /*2f30*/  @!P6 IMAD.IADD R90, R90, 0x1, -R3.reuse ;  /* 0x000000015a5ae824 */ /* 0x100fe200078e0a03 */
[C---:B------:R-:W-:Y:S01]  /*2f40*/  ISETP.GT.U32.AND P6, PT, R3.reuse, R110, PT ;  /* 0x0000006e0300720c */ /* 0x040fe20003fc4070 */
        /* <DEDUP_REMOVED lines=12> */
[----:B------:R-:W-:Y:S01]  /*3010*/  @!P4 IMAD.IADD R118, R118, 0x1, -R3 ;  /* 0x000000017676c824 */ /* 0x000fe200078e0a03 */
[C---:B------:R-:W-:Y:S01]  /*3020*/  ISETP.GT.U32.AND P4, PT, R3.reuse, R132, PT ;  /* 0x000000840300720c */ /* 0x040fe20003f84070 */
[----:B------:R-:W-:Y:S01]  /*3030*/  IMAD R7, R4, R7, R5 ;  /* 0x0000000704077224 */ /* 0x000fe200078e0205 */
[----:B------:R-:W-:Y:S01]  /*3040*/  SHF.R.S32.HI R5, RZ, 0x1f, R6 ;  /* 0x0000001fff057819 */ /* 0x000fe20000011406 */
[--C-:B------:R-:W-:Y:S01]  /*3050*/  @!P6 IMAD.IADD R110, R110, 0x1, -R3.reuse ;  /* 0x000000016e6ee824 */ /* 0x100fe200078e0a03 */
[C---:B------:R-:W-:Y:S01]  /*3060*/  ISETP.GT.U32.AND P6, PT, R3.reuse, R124, PT ;  /* 0x0000007c0300720c */ /* 0x040fe20003fc4070 */
[--C-:B------:R-:W-:Y:S01]  /*3070*/  @!P1 IMAD.IADD R122, R122, 0x1, -R3.reuse ;  /* 0x000000017a7a9824 */ /* 0x100fe200078e0a03 */
[----:B------:R-:W-:Y:S01]  /*3080*/  ISETP.GT.U32.AND P1, PT, R4, R7, PT ;  /* 0x000000070400720c */ /* 0x000fe20003f24070 */
        /* <DEDUP_REMOVED lines=12> */
[----:B------:R-:W-:Y:S01]  /*3150*/  @!P1 IMAD.IADD R7, R7, 0x1, -R4 ;  /* 0x0000000107079824 */ /* 0x000fe200078e0a04 */
[----:B------:R-:W-:Y:S01]  /*3160*/  LEA.HI R6, R5, R6, RZ, 0x6 ;  /* 0x0000000605067211 */ /* 0x000fe200078f30ff */
        /* <DEDUP_REMOVED lines=11> */
[----:B------:R-:W-:-:S02]  /*3220*/  ISETP.GT.U32.AND P4, PT, R3, R132, PT ;  /* 0x000000840300720c */ /* 0x000fc40003f84070 */
[----:B------:R-:W-:Y:S01]  /*3230*/  ISETP.GT.U32.AND P6, PT, R3, R134, PT ;  /* 0x000000860300720c */ /* 0x000fe20003fc4070 */
[--C-:B------:R-:W-:Y:S01]  /*3240*/  @!P1 IMAD.IADD R124, R124, 0x1, -R3.reuse ;  /* 0x000000017c7c9824 */ /* 0x100fe200078e0a03 */
[----:B------:R-:W-:Y:S01]  /*3250*/  ISETP.GE.AND P1, PT, R174, RZ, PT ;  /* 0x000000ffae00720c */ /* 0x000fe20003f26270 */
[--C-:B------:R-:W-:Y:S01]  /*3260*/  @!P0 IMAD.IADD R126, R126, 0x1, -R3.reuse ;  /* 0x000000017e7e8824 */ /* 0x100fe200078e0a03 */
[----:B------:R-:W-:Y:S01]  /*3270*/  ISETP.GE.AND P0, PT, R173, RZ, PT ;  /* 0x000000ffad00720c */ /* 0x000fe20003f06270 */
[--C-:B------:R-:W-:Y:S01]  /*3280*/  @!P2 IMAD.IADD R128, R128, 0x1, -R3.reuse ;  /* 0x000000018080a824 */ /* 0x100fe200078e0a03 */
[----:B------:R-:W-:Y:S01]  /*3290*/  ISETP.GE.AND P2, PT, R172, RZ, PT ;  /* 0x000000ffac00720c */ /* 0x000fe20003f46270 */
[--C-:B------:R-:W-:Y:S01]  /*32a0*/  @!P3 IMAD.IADD R130, R130, 0x1, -R3.reuse ;  /* 0x000000018282b824 */ /* 0x100fe200078e0a03 */
[----:B------:R-:W-:Y:S01]  /*32b0*/  ISETP.GE.AND P3, PT, R169, RZ, PT ;  /* 0x000000ffa900720c */ /* 0x000fe20003f66270 */
[----:B------:R-:W-:Y:S01]  /*32c0*/  @!P5 IMAD.IADD R7, R7, 0x1, -R4 ;  /* 0x000000010707d824 */ /* 0x000fe200078e0a04 */
[----:B------:R-:W-:Y:S01]  /*32d0*/  ISETP.GE.AND P5, PT, R171, RZ, PT ;  /* 0x000000ffab00720c */ /* 0x000fe20003fa6270 */
[--C-:B------:R-:W-:Y:S01]  /*32e0*/  @!P4 IMAD.IADD R132, R132, 0x1, -R3.reuse ;  /* 0x000000018484c824 */ /* 0x100fe200078e0a03 */
[----:B------:R-:W-:Y:S01]  /*32f0*/  ISETP.GE.AND P4, PT, R170, RZ, PT ;  /* 0x000000ffaa00720c */ /* 0x000fe20003f86270 */
[----:B------:R-:W-:Y:S01]  /*3300*/  @!P6 IMAD.IADD R134, R134, 0x1, -R3 ;  /* 0x000000018686e824 */ /* 0x000fe200078e0a03 */
[----:B------:R-:W-:Y:S01]  /*3310*/  ISETP.NE.AND P6, PT, R104, RZ, PT ;  /* 0x000000ff6800720c */ /* 0x000fe20003fc5270 */
[----:B------:R-:W-:Y:S01]  /*3320*/  @!P1 IMAD.MOV R8, RZ, RZ, -R8 ;  /* 0x000000ffff089224 */ /* 0x000fe200078e0a08 */
[----:B------:R-:W-:Y:S01]  /*3330*/  ISETP.GE.AND P1, PT, R168, RZ, PT ;  /* 0x000000ffa800720c */ /* 0x000fe20003f26270 */
        /* <DEDUP_REMOVED lines=10> */
[----:B------:R-:W-:Y:S01]  /*33e0*/  IMAD.MOV.U32 R3, RZ, RZ, R7 ;  /* 0x000000ffff037224 */ /* 0x000fe200078e0007 */
[----:B------:R-:W-:Y:S01]  /*33f0*/  SHF.R.S32.HI R6, RZ, 0x6, R6 ;  /* 0x00000006ff067819 */ /* 0x000fe20000011406 */
        /* <DEDUP_REMOVED lines=11> */
[----:B------:R-:W-:-:S03]  /*34b0*/  ISETP.GE.AND P4, PT, R158, RZ, PT ;  /* 0x000000ff9e00720c */ /* 0x000fc60003f86270 */
        /* <DEDUP_REMOVED lines=11> */
[----:B------:R-:W-:-:S02]  /*3570*/  ISETP.GE.AND P4, PT, R152, RZ, PT ;  /* 0x000000ff9800720c */ /* 0x000fc40003f86270 */
[----:B0-----:R-:W-:Y:S01]  /*3580*/  LOP3.LUT R150, R0, 0x1c, RZ, 0xfc, !PT ;  /* 0x0000001c00967812 */ /* 0x001fe200078efcff */
        /* <DEDUP_REMOVED lines=12> */
[----:B------:R-:W-:Y:S01]  /*3650*/  LOP3.LUT R147, R0, 0x16, RZ, 0xfc, !PT ;  /* 0x0000001600937812 */ /* 0x000fe200078efcff */
        /* <DEDUP_REMOVED lines=25> */
[----:B------:R-:W-:Y:S01]  /*37f0*/  LEA.HI R137, R151, 0xe, RZ, 0x1a ;  /* 0x0000000e97897811 */ /* 0x000fe200078fd0ff */
        /* <DEDUP_REMOVED lines=12> */
[----:B------:R-:W-:Y:S01]  /*38c0*/  IMAD R137, R137, UR15, RZ ;  /* 0x0000000f89897c24 */ /* 0x000fe2000f8e02ff */
[C---:B------:R-:W-:Y:S01]  /*38d0*/  LOP3.LUT R135, R0.reuse, 0x20, RZ, 0xfc, !PT ;  /* 0x0000002000877812 */ /* 0x040fe200078efcff */
        /* <DEDUP_REMOVED lines=34> */
[----:B------:R-:W-:Y:S01]  /*3b00*/  ISETP.NE.AND P3, PT, R105, RZ, PT ;  /* 0x000000ff6900720c */ /* 0x000fe20003f65270 */
[----:B------:R-:W-:Y:S01]  /*3b10*/  @!P5 IMAD.MOV R124, RZ, RZ, -R124 ;  /* 0x000000ffff7cd224 */ /* 0x000fe200078e0a7c */
[----:B------:R-:W-:Y:S01]  /*3b20*/  ISETP.GE.AND P5, PT, R2, RZ, PT ;  /* 0x000000ff0200720c */ /* 0x000fe20003fa6270 */
[----:B------:R-:W-:Y:S01]  /*3b30*/  @!P4 IMAD.MOV R126, RZ, RZ, -R126 ;  /* 0x000000ffff7ec224 */ /* 0x000fe200078e0a7e */
[----:B------:R-:W-:-:S02]  /*3b40*/  LOP3.LUT R105, RZ, R105, RZ, 0x33, !PT ;  /* 0x00000069ff697212 */ /* 0x000fc400078e33ff */
[----:B------:R-:W-:Y:S01]  /*3b50*/  ISETP.GE.AND P4, PT, R17, RZ, PT ;  /* 0x000000ff1100720c */ /* 0x000fe20003f86270 */
[----:B------:R-:W-:Y:S01]  /*3b60*/  @!P1 IMAD.MOV R130, RZ, RZ, -R130 ;  /* 0x000000ffff829224 */ /* 0x000fe200078e0a82 */
[C---:B------:R-:W-:Y:S01]  /*3b70*/  SEL R18, R105.reuse, R18, !P3 ;  /* 0x0000001269127207 */ /* 0x040fe20005800000 */
[----:B------:R-:W-:Y:S01]  /*3b80*/  @!P0 IMAD.MOV R132, RZ, RZ, -R132 ;  /* 0x000000ffff848224 */ /* 0x000fe200078e0a84 */
[C---:B------:R-:W-:Y:S01]  /*3b90*/  SEL R32, R105.reuse, R32, !P3 ;  /* 0x0000002069207207 */ /* 0x040fe20005800000 */
[----:B------:R-:W-:Y:S01]  /*3ba0*/  @!P2 IMAD.MOV R134, RZ, RZ, -R134 ;  /* 0x000000ffff86a224 */ /* 0x000fe200078e0a86 */
[C---:B------:R-:W-:Y:S01]  /*3bb0*/  SEL R14, R105.reuse, R14, !P3 ;  /* 0x0000000e690e7207 */ /* 0x040fe20005800000 */
[----:B------:R-:W-:Y:S01]  /*3bc0*/  IMAD R18, R18, UR4, RZ ;  /* 0x0000000412127c24 */ /* 0x000fe2000f8e02ff */
[C---:B------:R-:W-:Y:S01]  /*3bd0*/  SEL R20, R105.reuse, R20, !P3 ;  /* 0x0000001469147207 */ /* 0x040fe20005800000 */
[----:B------:R-:W-:Y:S01]  /*3be0*/  @!P5 IMAD.MOV R136, RZ, RZ, -R136 ;  /* 0x000000ffff88d224 */ /* 0x000fe200078e0a88 */
[C---:B------:R-:W-:Y:S01]  /*3bf0*/  SEL R8, R105.reuse, R8, !P3 ;  /* 0x0000000869087207 */ /* 0x040fe20005800000 */
[----:B------:R-:W-:Y:S01]  /*3c00*/  IMAD R14, R14, UR4, RZ ;  /* 0x000000040e0e7c24 */ /* 0x000fe2000f8e02ff */
[C---:B------:R-:W-:Y:S01]  /*3c10*/  SEL R228, R105.reuse, R90, !P3 ;  /* 0x0000005a69e47207 */ /* 0x040fe20005800000 */
[----:B------:R-:W-:Y:S01]  /*3c20*/  IMAD R90, R32, UR4, RZ ;  /* 0x00000004205a7c24 */ /* 0x000fe2000f8e02ff */
[C---:B------:R-:W-:Y:S01]  /*3c30*/  SEL R10, R105.reuse, R10, !P3 ;  /* 0x0000000a690a7207 */ /* 0x040fe20005800000 */
[----:B------:R-:W-:Y:S01]  /*3c40*/  IMAD R20, R20, UR4, RZ ;  /* 0x0000000414147c24 */ /* 0x000fe2000f8e02ff */
[C---:B------:R-:W-:Y:S01]  /*3c50*/  SEL R46, R105.reuse, R46, !P3 ;  /* 0x0000002e692e7207 */ /* 0x040fe20005800000 */
[----:B------:R-:W-:Y:S01]  /*3c60*/  IMAD R8, R8, UR4, RZ ;  /* 0x0000000408087c24 */ /* 0x000fe2000f8e02ff */
[----:B------:R-:W-:Y:S01]  /*3c70*/  SHF.R.S32.HI R21, RZ, 0x1f, R18 ;  /* 0x0000001fff157819 */ /* 0x000fe20000011412 */
[----:B------:R-:W-:Y:S01]  /*3c80*/  IMAD R10, R10, UR4, RZ ;  /* 0x000000040a0a7c24 */ /* 0x000fe2000f8e02ff */
[----:B------:R-:W-:Y:S01]  /*3c90*/  IADD3 R11, P1, R18, UR8, RZ ;  /* 0x00000008120b7c10 */ /* 0x000fe2000ff3e0ff */
        /* <DEDUP_REMOVED lines=19> */
[----:B------:R-:W-:-:S02]  /*3dd0*/  SEL R38, R105, R38, !P3 ;  /* 0x0000002669267207 */ /* 0x000fc40005800000 */
        /* <DEDUP_REMOVED lines=76> */
[----:B------:R-:W-:Y:S01]  /*42a0*/  SEL R31, R105, R122, !P3 ;  /* 0x0000007a691f7207 */ /* 0x000fe20005800000 */
        /* <DEDUP_REMOVED lines=11> */
[C---:B------:R-:W-:Y:S01]  /*4360*/  SEL R25, R105.reuse, R134, !P3 ;  /* 0x0000008669197207 */ /* 0x040fe20005800000 */
[----:B------:R-:W-:Y:S01]  /*4370*/  IMAD R252, R252, UR4, RZ ;  /* 0x00000004fcfc7c24 */ /* 0x000fe2000f8e02ff */
[----:B------:R-:W-:Y:S01]  /*4380*/  SEL R105, R105, R136, !P3 ;  /* 0x0000008869697207 */ /* 0x000fe20005800000 */
[----:B------:R-:W-:Y:S01]  /*4390*/  IMAD R27, R27, UR4, RZ ;  /* 0x000000041b1b7c24 */ /* 0x000fe2000f8e02ff */
[----:B------:R-:W-:Y:S01]  /*43a0*/  SHF.R.S32.HI R99, RZ, 0x1f, R90 ;  /* 0x0000001fff637819 */ /* 0x000fe2000001145a */
[----:B------:R-:W-:Y:S01]  /*43b0*/  IMAD R26, R132, UR4, RZ ;  /* 0x00000004841a7c24 */ /* 0x000fe2000f8e02ff */
[----:B------:R-:W-:Y:S01]  /*43c0*/  IADD3.X R21, R21, UR9, RZ, P1, !PT ;  /* 0x0000000915157c10 */ /* 0x000fe20008ffe4ff */
[----:B------:R-:W-:Y:S01]  /*43d0*/  IMAD R24, R105, UR4, RZ ;  /* 0x0000000469187c24 */ /* 0x000fe2000f8e02ff */
[----:B------:R-:W-:Y:S01]  /*43e0*/  SHF.R.S32.HI R17, RZ, 0x1f, R14 ;  /* 0x0000001fff117819 */ /* 0x000fe2000001140e */
[----:B------:R-:W-:Y:S01]  /*43f0*/  IMAD R25, R25, UR4, RZ ;  /* 0x0000000419197c24 */ /* 0x000fe2000f8e02ff */
[----:B------:R-:W-:Y:S01]  /*4400*/  IADD3 R9, P3, R14, UR8, RZ ;  /* 0x000000080e097c10 */ /* 0x000fe2000ff7e0ff */
[----:B------:R-:W-:Y:S01]  /*4410*/  UIADD3 UR4, UR12, 0x2000, URZ ;  /* 0x000020000c047890 */ /* 0x000fe2000fffe03f */
[----:B------:R-:W-:-:S02]  /*4420*/  IADD3 R90, P1, R90, UR8, RZ ;  /* 0x000000085a5a7c10 */ /* 0x000fc4000ff3e0ff */
[----:B------:R-:W-:Y:S02]  /*4430*/  CS2R R70, SRZ ;  /* 0x0000000000467805 */ /* 0x000fe4000001ff00 */
[----:B------:R-:W-:Y:S01]  /*4440*/  SHF.R.S32.HI R23, RZ, 0x1f, R20 ;  /* 0x0000001fff177819 */ /* 0x000fe20000011414 */
[----:B------:R-:W-:Y:S01]  /*4450*/  USHF.R.U32.HI UR4, URZ, 0x4, UR4 ;  /* 0x000000043f047899 */ /* 0x000fe20008011604 */
[----:B------:R-:W-:Y:S02]  /*4460*/  IADD3 R14, P0, R20, UR8, RZ ;  /* 0x00000008140e7c10 */ /* 0x000fe4000ff1e0ff */
[----:B------:R-:W-:Y:S02]  /*4470*/  CS2R R72, SRZ ;  /* 0x0000000000487805 */ /* 0x000fe4000001ff00 */
[----:B------:R-:W-:Y:S01]  /*4480*/  SHF.R.S32.HI R12, RZ, 0x1f, R8 ;  /* 0x0000001fff0c7819 */ /* 0x000fe20000011408 */
[----:B------:R-:W-:Y:S01]  /*4490*/  USGXT.U32 UR4, UR4, 0xe ;  /* 0x0000000e0404789a */ /* 0x000fe20008000000 */
[----:B------:R-:W-:-:S02]  /*44a0*/  IADD3 R4, P4, R8, UR8, RZ ;  /* 0x0000000808047c10 */ /* 0x000fc4000ff9e0ff */
[----:B------:R-:W-:Y:S02]  /*44b0*/  CS2R R74, SRZ ;  /* 0x00000000004a7805 */ /* 0x000fe4000001ff00 */
[----:B------:R-:W-:Y:S02]  /*44c0*/  @!P6 LOP3.LUT R3, RZ, R104, RZ, 0x33, !PT ;  /* 0x00000068ff03e212 */ /* 0x000fe400078e33ff */
[----:B------:R-:W-:Y:S02]  /*44d0*/  CS2R R76, SRZ ;  /* 0x00000000004c7805 */ /* 0x000fe4000001ff00 */
[----:B------:R-:W-:Y:S02]  /*44e0*/  IADD3.X R99, R99, UR9, RZ, P1, !PT ;  /* 0x0000000963637c10 */ /* 0x000fe40008ffe4ff */
[----:B------:R-:W-:Y:S01]  /*44f0*/  SHF.R.S32.HI R13, RZ, 0x1f, R10 ;  /* 0x0000001fff0d7819 */ /* 0x000fe2000001140a */
[----:B------:R-:W-:Y:S01]  /*4500*/  IMAD R3, R3, UR5, RZ ;  /* 0x0000000503037c24 */ /* 0x000fe2000f8e02ff */
[----:B------:R-:W-:Y:S01]  /*4510*/  IADD3 R7, P6, R10, UR8, RZ ;  /* 0x000000080a077c10 */ /* 0x000fe2000ffde0ff */
[----:B------:R-:W-:Y:S01]  /*4520*/  UMOV UR5, URZ ;  /* 0x0000003f00057c82 */ /* 0x000fe20008000000 */
[----:B------:R-:W-:-:S02]  /*4530*/  IADD3.X R23, R23, UR9, RZ, P0, !PT ;  /* 0x0000000917177c10 */ /* 0x000fc400087fe4ff */
[----:B------:R-:W-:Y:S02]  /*4540*/  SHF.R.S32.HI R113, RZ, 0x1f, R46 ;  /* 0x0000001fff717819 */ /* 0x000fe4000001142e */
[----:B------:R-:W-:Y:S02]  /*4550*/  IADD3 R104, P1, R46, UR8, RZ ;  /* 0x000000082e687c10 */ /* 0x000fe4000ff3e0ff */
[----:B------:R-:W-:Y:S02]  /*4560*/  CS2R R46, SRZ ;  /* 0x00000000002e7805 */ /* 0x000fe4000001ff00 */
[----:B------:R-:W-:Y:S02]  /*4570*/  SHF.R.S32.HI R19, RZ, 0x1f, R16 ;  /* 0x0000001fff137819 */ /* 0x000fe40000011410 */
[----:B------:R-:W-:Y:S02]  /*4580*/  IADD3 R10, P2, R16, UR8, RZ ;  /* 0x00000008100a7c10 */ /* 0x000fe4000ff5e0ff */
[----:B------:R-:W-:-:S02]  /*4590*/  IADD3.X R12, R12, UR9, RZ, P4, !PT ;  /* 0x000000090c0c7c10 */ /* 0x000fc4000a7fe4ff */
[----:B------:R-:W-:Y:S02]  /*45a0*/  SHF.R.S32.HI R101, RZ, 0x1f, R34 ;  /* 0x0000001fff657819 */ /* 0x000fe40000011422 */
[----:B------:R-:W-:Y:S02]  /*45b0*/  IADD3 R92, P0, R34, UR8, RZ ;  /* 0x00000008225c7c10 */ /* 0x000fe4000ff1e0ff */
[----:B------:R-:W-:Y:S02]  /*45c0*/  SHF.R.S32.HI R89, RZ, 0x1f, R22 ;  /* 0x0000001fff597819 */ /* 0x000fe40000011416 */
[----:B------:R-:W-:Y:S02]  /*45d0*/  IADD3 R16, P4, R22, UR8, RZ ;  /* 0x0000000816107c10 */ /* 0x000fe4000ff9e0ff */
[----:B------:R-:W-:Y:S02]  /*45e0*/  IADD3.X R113, R113, UR9, RZ, P1, !PT ;  /* 0x0000000971717c10 */ /* 0x000fe40008ffe4ff */
[----:B------:R-:W-:-:S02]  /*45f0*/  IADD3.X R101, R101, UR9, RZ, P0, !PT ;  /* 0x0000000965657c10 */ /* 0x000fc400087fe4ff */
[----:B------:R-:W-:Y:S02]  /*4600*/  SHF.R.S32.HI R126, RZ, 0x1f, R60 ;  /* 0x0000001fff7e7819 */ /* 0x000fe4000001143c */
[----:B------:R-:W-:Y:S02]  /*4610*/  IADD3 R118, P1, R60, UR8, RZ ;  /* 0x000000083c767c10 */ /* 0x000fe4000ff3e0ff */
[----:B------:R-:W-:Y:S02]  /*4620*/  CS2R R60, SRZ ;  /* 0x00000000003c7805 */ /* 0x000fe4000001ff00 */
[----:B------:R-:W-:Y:S02]  /*4630*/  IADD3.X R89, R89, UR9, RZ, P4, !PT ;  /* 0x0000000959597c10 */ /* 0x000fe4000a7fe4ff */
[----:B------:R-:W-:Y:S02]  /*4640*/  SHF.R.S32.HI R115, RZ, 0x1f, R48 ;  /* 0x0000001fff737819 */ /* 0x000fe40000011430 */
[----:B------:R-:W-:-:S02]  /*4650*/  IADD3 R106, P0, R48, UR8, RZ ;  /* 0x00000008306a7c10 */ /* 0x000fc4000ff1e0ff */
[----:B------:R-:W-:Y:S02]  /*4660*/  CS2R R48, SRZ ;  /* 0x0000000000307805 */ /* 0x000fe4000001ff00 */
[----:B------:R-:W-:Y:S02]  /*4670*/  SHF.R.S32.HI R15, RZ, 0x1f, R5 ;  /* 0x0000001fff0f7819 */ /* 0x000fe40000011405 */
[----:B------:R-:W-:Y:S02]  /*4680*/  IADD3 R8, P5, R5, UR8, RZ ;  /* 0x0000000805087c10 */ /* 0x000fe4000ffbe0ff */
[----:B------:R-:W-:Y:S02]  /*4690*/  IADD3.X R13, R13, UR9, RZ, P6, !PT ;  /* 0x000000090d0d7c10 */ /* 0x000fe4000b7fe4ff */
[----:B------:R-:W-:Y:S02]  /*46a0*/  SHF.R.S32.HI R103, RZ, 0x1f, R36 ;  /* 0x0000001fff677819 */ /* 0x000fe40000011424 */
[----:B------:R-:W-:-:S02]  /*46b0*/  IADD3 R94, P4, R36, UR8, RZ ;  /* 0x00000008245e7c10 */ /* 0x000fc4000ff9e0ff */
[----:B------:R-:W-:Y:S02]  /*46c0*/  SHF.R.S32.HI R5, RZ, 0x1f, R35 ;  /* 0x0000001fff057819 */ /* 0x000fe40000011423 */
[----:B------:R-:W-:Y:S02]  /*46d0*/  IADD3 R18, P6, R35, UR8, RZ ;  /* 0x0000000823127c10 */ /* 0x000fe4000ffde0ff */
[----:B------:R-:W-:Y:S02]  /*46e0*/  SHF.R.S32.HI R211, RZ, 0x1f, R212 ;  /* 0x0000001fffd37819 */ /* 0x000fe400000114d4 */
[----:B------:R-:W-:Y:S02]  /*46f0*/  IADD3.X R126, R126, UR9, RZ, P1, !PT ;  /* 0x000000097e7e7c10 */ /* 0x000fe40008ffe4ff */
[----:B------:R-:W-:Y:S02]  /*4700*/  IADD3.X R115, R115, UR9, RZ, P0, !PT ;  /* 0x0000000973737c10 */ /* 0x000fe400087fe4ff */
[----:B------:R-:W-:-:S02]  /*4710*/  IADD3 R212, P1, R212, UR8, RZ ;  /* 0x00000008d4d47c10 */ /* 0x000fc4000ff3e0ff */
[----:B------:R-:W-:Y:S02]  /*4720*/  IADD3.X R103, R103, UR9, RZ, P4, !PT ;  /* 0x0000000967677c10 */ /* 0x000fe4000a7fe4ff */
[----:B------:R-:W-:Y:S02]  /*4730*/  SHF.R.S32.HI R127, RZ, 0x1f, R62 ;  /* 0x0000001fff7f7819 */ /* 0x000fe4000001143e */
[----:B------:R-:W-:Y:S02]  /*4740*/  IADD3 R120, P0, R62, UR8, RZ ;  /* 0x000000083e787c10 */ /* 0x000fe4000ff1e0ff */
[----:B------:R-:W-:Y:S02]  /*4750*/  CS2R R62, SRZ ;  /* 0x00000000003e7805 */ /* 0x000fe4000001ff00 */
[----:B------:R-:W-:Y:S02]  /*4760*/  IADD3.X R5, R5, UR9, RZ, P6, !PT ;  /* 0x0000000905057c10 */ /* 0x000fe4000b7fe4ff */
[----:B------:R-:W-:-:S02]  /*4770*/  SHF.R.S32.HI R117, RZ, 0x1f, R50 ;  /* 0x0000001fff757819 */ /* 0x000fc40000011432 */
[----:B------:R-:W-:Y:S02]  /*4780*/  IADD3 R108, P4, R50, UR8, RZ ;  /* 0x00000008326c7c10 */ /* 0x000fe4000ff9e0ff */
[----:B------:R-:W-:Y:S02]  /*4790*/  CS2R R50, SRZ ;  /* 0x0000000000327805 */ /* 0x000fe4000001ff00 */
[----:B------:R-:W-:Y:S02]  /*47a0*/  IADD3.X R15, R15, UR9, RZ, P5, !PT ;  /* 0x000000090f0f7c10 */ /* 0x000fe4000affe4ff */
[----:B------:R-:W-:Y:S02]  /*47b0*/  SHF.R.S32.HI R105, RZ, 0x1f, R38 ;  /* 0x0000001fff697819 */ /* 0x000fe40000011426 */
[----:B------:R-:W-:Y:S02]  /*47c0*/  IADD3 R96, P6, R38, UR8, RZ ;  /* 0x0000000826607c10 */ /* 0x000fe4000ffde0ff */
[----:B------:R-:W-:-:S02]  /*47d0*/  SHF.R.S32.HI R93, RZ, 0x1f, R37 ;  /* 0x0000001fff5d7819 */ /* 0x000fc40000011425 */
[----:B------:R-:W-:Y:S02]  /*47e0*/  IADD3 R20, P5, R37, UR8, RZ ;  /* 0x0000000825147c10 */ /* 0x000fe4000ffbe0ff */
[----:B------:R-:W-:Y:S02]  /*47f0*/  CS2R R36, SRZ ;  /* 0x0000000000247805 */ /* 0x000fe4000001ff00 */
[----:B------:R-:W-:Y:S02]  /*4800*/  SHF.R.S32.HI R225, RZ, 0x1f, R226 ;  /* 0x0000001fffe17819 */ /* 0x000fe400000114e2 */
[----:B------:R-:W-:Y:S02]  /*4810*/  IADD3.X R211, R211, UR9, RZ, P1, !PT ;  /* 0x00000009d3d37c10 */ /* 0x000fe40008ffe4ff */
[----:B------:R-:W-:Y:S02]  /*4820*/  SHF.R.S32.HI R213, RZ, 0x1f, R214 ;  /* 0x0000001fffd57819 */ /* 0x000fe400000114d6 */
[----:B------:R-:W-:-:S02]  /*4830*/  IADD3.X R127, R127, UR9, RZ, P0, !PT ;  /* 0x000000097f7f7c10 */ /* 0x000fc400087fe4ff */
[----:B------:R-:W-:Y:S02]  /*4840*/  IADD3 R226, P1, R226, UR8, RZ ;  /* 0x00000008e2e27c10 */ /* 0x000fe4000ff3e0ff */
[----:B------:R-:W-:Y:S02]  /*4850*/  IADD3.X R117, R117, UR9, RZ, P4, !PT ;  /* 0x0000000975757c10 */ /* 0x000fe4000a7fe4ff */
[----:B------:R-:W-:Y:S02]  /*4860*/  IADD3 R214, P0, R214, UR8, RZ ;  /* 0x00000008d6d67c10 */ /* 0x000fe4000ff1e0ff */
[----:B------:R-:W-:Y:S02]  /*4870*/  IADD3.X R105, R105, UR9, RZ, P6, !PT ;  /* 0x0000000969697c10 */ /* 0x000fe4000b7fe4ff */
[----:B------:R-:W-:Y:S02]  /*4880*/  SHF.R.S32.HI R128, RZ, 0x1f, R64 ;  /* 0x0000001fff807819 */ /* 0x000fe40000011440 */
[----:B------:R-:W-:-:S02]  /*4890*/  IADD3 R122, P4, R64, UR8, RZ ;  /* 0x00000008407a7c10 */ /* 0x000fc4000ff9e0ff */
[----:B------:R-:W-:Y:S02]  /*48a0*/  CS2R R64, SRZ ;  /* 0x0000000000407805 */ /* 0x000fe4000001ff00 */
[----:B------:R-:W-:Y:S02]  /*48b0*/  IADD3.X R93, R93, UR9, RZ, P5, !PT ;  /* 0x000000095d5d7c10 */ /* 0x000fe4000affe4ff */
[----:B------:R-:W-:Y:S02]  /*48c0*/  SHF.R.S32.HI R119, RZ, 0x1f, R52 ;  /* 0x0000001fff777819 */ /* 0x000fe40000011434 */
[----:B------:R-:W-:Y:S02]  /*48d0*/  IADD3 R110, P6, R52, UR8, RZ ;  /* 0x00000008346e7c10 */ /* 0x000fe4000ffde0ff */
[----:B------:R-:W-:Y:S02]  /*48e0*/  CS2R R52, SRZ ;  /* 0x0000000000347805 */ /* 0x000fe4000001ff00 */
[----:B------:R-:W-:-:S02]  /*48f0*/  IADD3.X R17, R17, UR9, RZ, P3, !PT ;  /* 0x0000000911117c10 */ /* 0x000fc40009ffe4ff */
[----:B------:R-:W-:Y:S02]  /*4900*/  SHF.R.S32.HI R107, RZ, 0x1f, R40 ;  /* 0x0000001fff6b7819 */ /* 0x000fe40000011428 */
[----:B------:R-:W-:Y:S02]  /*4910*/  IADD3 R98, P5, R40, UR8, RZ ;  /* 0x0000000828627c10 */ /* 0x000fe4000ffbe0ff */
[----:B------:R-:W-:Y:S02]  /*4920*/  CS2R R40, SRZ ;  /* 0x0000000000287805 */ /* 0x000fe4000001ff00 */
[----:B------:R-:W-:Y:S02]  /*4930*/  SHF.R.S32.HI R239, RZ, 0x1f, R240 ;  /* 0x0000001fffef7819 */ /* 0x000fe400000114f0 */
[----:B------:R-:W-:Y:S02]  /*4940*/  IADD3.X R225, R225, UR9, RZ, P1, !PT ;  /* 0x00000009e1e17c10 */ /* 0x000fe40008ffe4ff */
[----:B------:R-:W-:-:S02]  /*4950*/  SHF.R.S32.HI R95, RZ, 0x1f, R39 ;  /* 0x0000001fff5f7819 */ /* 0x000fc40000011427 */
[----:B------:R-:W-:Y:S02]  /*4960*/  IADD3 R22, P3, R39, UR8, RZ ;  /* 0x0000000827167c10 */ /* 0x000fe4000ff7e0ff */
[----:B------:R-:W-:Y:S02]  /*4970*/  CS2R R38, SRZ ;  /* 0x0000000000267805 */ /* 0x000fe4000001ff00 */
[----:B------:R-:W-:Y:S02]  /*4980*/  SHF.R.S32.HI R227, RZ, 0x1f, R228 ;  /* 0x0000001fffe37819 */ /* 0x000fe400000114e4 */
[----:B------:R-:W-:Y:S02]  /*4990*/  IADD3.X R213, R213, UR9, RZ, P0, !PT ;  /* 0x00000009d5d57c10 */ /* 0x000fe400087fe4ff */
[----:B------:R-:W-:Y:S02]  /*49a0*/  IADD3 R240, P1, R240, UR8, RZ ;  /* 0x00000008f0f07c10 */ /* 0x000fe4000ff3e0ff */
[----:B------:R-:W-:-:S02]  /*49b0*/  SHF.R.S32.HI R97, RZ, 0x1f, R88 ;  /* 0x0000001fff617819 */ /* 0x000fc40000011458 */
[----:B------:R-:W-:Y:S02]  /*49c0*/  IADD3.X R19, R19, UR9, RZ, P2, !PT ;  /* 0x0000000913137c10 */ /* 0x000fe400097fe4ff */
[----:B------:R-:W-:Y:S02]  /*49d0*/  SHF.R.S32.HI R215, RZ, 0x1f, R216 ;  /* 0x0000001fffd77819 */ /* 0x000fe400000114d8 */
[----:B------:R-:W-:Y:S02]  /*49e0*/  IADD3.X R128, R128, UR9, RZ, P4, !PT ;  /* 0x0000000980807c10 */ /* 0x000fe4000a7fe4ff */
[----:B------:R-:W-:Y:S02]  /*49f0*/  IADD3 R228, P0, R228, UR8, RZ ;  /* 0x00000008e4e47c10 */ /* 0x000fe4000ff1e0ff */
[----:B------:R-:W-:Y:S02]  /*4a00*/  IADD3 R88, P2, R88, UR8, RZ ;  /* 0x0000000858587c10 */ /* 0x000fe4000ff5e0ff */
[----:B------:R-:W-:-:S02]  /*4a10*/  IADD3.X R119, R119, UR9, RZ, P6, !PT ;  /* 0x0000000977777c10 */ /* 0x000fc4000b7fe4ff */
[----:B------:R-:W-:Y:S02]  /*4a20*/  IADD3 R216, P4, R216, UR8, RZ ;  /* 0x00000008d8d87c10 */ /* 0x000fe4000ff9e0ff */
        /* <DEDUP_REMOVED lines=13> */
[----:B------:R-:W-:Y:S02]  /*4b00*/  IADD3.X R227, R227, UR9, RZ, P0, !PT ;  /* 0x00000009e3e37c10 */ /* 0x000fe400087fe4ff */
[----:B------:R-:W-:Y:S02]  /*4b10*/  IADD3 R91, P1, R33, UR8, RZ ;  /* 0x00000008215b7c10 */ /* 0x000fe4000ff3e0ff */
[----:B------:R-:W-:Y:S02]  /*4b20*/  IADD3.X R97, R97, UR9, RZ, P2, !PT ;  /* 0x0000000961617c10 */ /* 0x000fe400097fe4ff */
[----:B------:R-:W-:Y:S01]  /*4b30*/  SHF.R.S32.HI R229, RZ, 0x1f, R230 ;  /* 0x0000001fffe57819 */ /* 0x000fe200000114e6 */
[----:B------:R0:W-:Y:S01]  /*4b40*/  STL [R1+0x4], R91 ;  /* 0x0000045b01007387 */ /* 0x0001e20000100800 */
[----:B------:R-:W-:-:S02]  /*4b50*/  IADD3.X R215, R215, UR9, RZ, P4, !PT ;  /* 0x00000009d7d77c10 */ /* 0x000fc4000a7fe4ff */
[----:B------:R-:W-:Y:S02]  /*4b60*/  IADD3 R242, P0, R242, UR8, RZ ;  /* 0x00000008f2f27c10 */ /* 0x000fe4000ff1e0ff */
[----:B------:R-:W-:Y:S02]  /*4b70*/  SHF.R.S32.HI R111, RZ, 0x1f, R44 ;  /* 0x0000001fff6f7819 */ /* 0x000fe4000001142c */
[----:B------:R-:W-:Y:S02]  /*4b80*/  IADD3 R102, P2, R44, UR8, RZ ;  /* 0x000000082c667c10 */ /* 0x000fe4000ff5e0ff */
[----:B------:R-:W-:Y:S02]  /*4b90*/  CS2R R44, SRZ ;  /* 0x00000000002c7805 */ /* 0x000fe4000001ff00 */
        /* <DEDUP_REMOVED lines=9> */
[----:B------:R-:W-:Y:S02]  /*4c30*/  SHF.R.S32.HI R123, RZ, 0x1f, R56 ;  /* 0x0000001fff7b7819 */ /* 0x000fe40000011438 */
[----:B------:R-:W-:Y:S02]  /*4c40*/  IADD3 R114, P3, R56, UR8, RZ ;  /* 0x0000000838727c10 */ /* 0x000fe4000ff7e0ff */
[----:B------:R-:W-:Y:S02]  /*4c50*/  CS2R R56, SRZ ;  /* 0x0000000000387805 */ /* 0x000fe4000001ff00 */
[----:B------:R-:W-:Y:S02]  /*4c60*/  IADD3.X R241, R241, UR9, RZ, P0, !PT ;  /* 0x00000009f1f17c10 */ /* 0x000fe400087fe4ff */
[----:B------:R-:W-:-:S02]  /*4c70*/  IADD3.X R111, R111, UR9, RZ, P2, !PT ;  /* 0x000000096f6f7c10 */ /* 0x000fc400097fe4ff */
[----:B------:R-:W-:Y:S02]  /*4c80*/  SHF.R.S32.HI R243, RZ, 0x1f, R244 ;  /* 0x0000001ffff37819 */ /* 0x000fe400000114f4 */
[----:B------:R-:W-:Y:S02]  /*4c90*/  IADD3.X R229, R229, UR9, RZ, P4, !PT ;  /* 0x00000009e5e57c10 */ /* 0x000fe4000a7fe4ff */
[----:B0-----:R-:W-:Y:S02]  /*4ca0*/  IADD3 R91, P0, R32, UR8, RZ ;  /* 0x00000008205b7c10 */ /* 0x001fe4000ff1e0ff */
[----:B------:R-:W-:Y:S02]  /*4cb0*/  SHF.R.S32.HI R125, RZ, 0x1f, R58 ;  /* 0x0000001fff7d7819 */ /* 0x000fe4000001143a */
[----:B------:R-:W-:Y:S01]  /*4cc0*/  IADD3 R116, P2, R58, UR8, RZ ;  /* 0x000000083a747c10 */ /* 0x000fe2000ff5e0ff */
[----:B------:R0:W-:Y:S01]  /*4cd0*/  STL [R1+0xc], R91 ;  /* 0x00000c5b01007387 */ /* 0x0001e20000100800 */
[----:B------:R-:W-:-:S02]  /*4ce0*/  SHF.R.S32.HI R231, RZ, 0x1f, R232 ;  /* 0x0000001fffe77819 */ /* 0x000fc400000114e8 */
[----:B------:R-:W-:Y:S02]  /*4cf0*/  CS2R R58, SRZ ;  /* 0x00000000003a7805 */ /* 0x000fe4000001ff00 */
[----:B------:R-:W-:Y:S02]  /*4d00*/  IADD3.X R217, R217, UR9, RZ, P6, !PT ;  /* 0x00000009d9d97c10 */ /* 0x000fe4000b7fe4ff */
[----:B------:R-:W-:Y:S02]  /*4d10*/  IADD3 R244, P4, R244, UR8, RZ ;  /* 0x00000008f4f47c10 */ /* 0x000fe4000ff9e0ff */
[----:B------:R-:W-:Y:S02]  /*4d20*/  SHF.R.S32.HI R219, RZ, 0x1f, R220 ;  /* 0x0000001fffdb7819 */ /* 0x000fe400000114dc */
[----:B------:R-:W-:Y:S02]  /*4d30*/  IADD3.X R130, R130, UR9, RZ, P5, !PT ;  /* 0x0000000982827c10 */ /* 0x000fe4000affe4ff */
[----:B------:R-:W-:-:S02]  /*4d40*/  IADD3 R232, P6, R232, UR8, RZ ;  /* 0x00000008e8e87c10 */ /* 0x000fc4000ffde0ff */
[----:B------:R-:W-:Y:S02]  /*4d50*/  SHF.R.S32.HI R195, RZ, 0x1f, R206 ;  /* 0x0000001fffc37819 */ /* 0x000fe400000114ce */
[----:B------:R-:W-:Y:S02]  /*4d60*/  IADD3.X R123, R123, UR9, RZ, P3, !PT ;  /* 0x000000097b7b7c10 */ /* 0x000fe40009ffe4ff */
[----:B------:R-:W-:Y:S02]  /*4d70*/  IADD3 R220, P5, R220, UR8, RZ ;  /* 0x00000008dcdc7c10 */ /* 0x000fe4000ffbe0ff */
[----:B------:R-:W-:Y:S02]  /*4d80*/  IADD3 R206, P3, R206, UR8, RZ ;  /* 0x00000008cece7c10 */ /* 0x000fe4000ff7e0ff */
[----:B------:R-:W-:Y:S02]  /*4d90*/  SHF.R.S32.HI R208, RZ, 0x1f, R210 ;  /* 0x0000001fffd07819 */ /* 0x000fe400000114d2 */
[----:B------:R-:W-:-:S02]  /*4da0*/  IADD3.X R125, R125, UR9, RZ, P2, !PT ;  /* 0x000000097d7d7c10 */ /* 0x000fc400097fe4ff */
[----:B------:R-:W-:Y:S02]  /*4db0*/  IADD3.X R243, R243, UR9, RZ, P4, !PT ;  /* 0x00000009f3f37c10 */ /* 0x000fe4000a7fe4ff */
[----:B------:R-:W-:Y:S02]  /*4dc0*/  IADD3 R210, P2, R210, UR8, RZ ;  /* 0x00000008d2d27c10 */ /* 0x000fe4000ff5e0ff */
[----:B------:R-:W-:Y:S02]  /*4dd0*/  SHF.R.S32.HI R245, RZ, 0x1f, R246 ;  /* 0x0000001ffff57819 */ /* 0x000fe400000114f6 */
[----:B------:R-:W-:Y:S02]  /*4de0*/  IADD3.X R231, R231, UR9, RZ, P6, !PT ;  /* 0x00000009e7e77c10 */ /* 0x000fe4000b7fe4ff */
[----:B0-----:R-:W-:Y:S02]  /*4df0*/  IADD3 R91, P4, R31, UR8, RZ ;  /* 0x000000081f5b7c10 */ /* 0x001fe4000ff9e0ff */
[----:B------:R-:W-:-:S02]  /*4e00*/  SHF.R.S32.HI R233, RZ, 0x1f, R234 ;  /* 0x0000001fffe97819 */ /* 0x000fc400000114ea */
[----:B------:R-:W-:Y:S01]  /*4e10*/  IADD3.X R219, R219, UR9, RZ, P5, !PT ;  /* 0x00000009dbdb7c10 */ /* 0x000fe2000affe4ff */
[----:B------:R0:W-:Y:S01]  /*4e20*/  STL [R1+0x14], R91 ;  /* 0x0000145b01007387 */ /* 0x0001e20000100800 */
[----:B------:R-:W-:Y:S02]  /*4e30*/  IADD3 R246, P6, R246, UR8, RZ ;  /* 0x00000008f6f67c10 */ /* 0x000fe4000ffde0ff */
[----:B------:R-:W-:Y:S02]  /*4e40*/  SHF.R.S32.HI R221, RZ, 0x1f, R222 ;  /* 0x0000001fffdd7819 */ /* 0x000fe400000114de */
[----:B------:R-:W-:Y:S02]  /*4e50*/  IADD3.X R195, R195, UR9, RZ, P3, !PT ;  /* 0x00000009c3c37c10 */ /* 0x000fe40009ffe4ff */
[----:B------:R-:W-:Y:S02]  /*4e60*/  IADD3 R234, P5, R234, UR8, RZ ;  /* 0x00000008eaea7c10 */ /* 0x000fe4000ffbe0ff */
[----:B------:R-:W-:-:S02]  /*4e70*/  IADD3 R222, P3, R222, UR8, RZ ;  /* 0x00000008dede7c10 */ /* 0x000fc4000ff7e0ff */
[----:B------:R-:W-:Y:S02]  /*4e80*/  SHF.R.S32.HI R223, RZ, 0x1f, R224 ;  /* 0x0000001fffdf7819 */ /* 0x000fe400000114e0 */
[----:B------:R-:W-:Y:S02]  /*4e90*/  IADD3.X R208, R208, UR9, RZ, P2, !PT ;  /* 0x00000009d0d07c10 */ /* 0x000fe400097fe4ff */
[----:B------:R-:W-:Y:S02]  /*4ea0*/  IADD3 R224, P2, R224, UR8, RZ ;  /* 0x00000008e0e07c10 */ /* 0x000fe4000ff5e0ff */
[----:B------:R-:W-:Y:S02]  /*4eb0*/  IADD3.X R245, R245, UR9, RZ, P6, !PT ;  /* 0x00000009f5f57c10 */ /* 0x000fe4000b7fe4ff */
[----:B------:R-:W-:Y:S02]  /*4ec0*/  SHF.R.S32.HI R247, RZ, 0x1f, R248 ;  /* 0x0000001ffff77819 */ /* 0x000fe400000114f8 */
[----:B------:R-:W-:-:S02]  /*4ed0*/  IADD3.X R233, R233, UR9, RZ, P5, !PT ;  /* 0x00000009e9e97c10 */ /* 0x000fc4000affe4ff */
[----:B0-----:R-:W-:Y:S02]  /*4ee0*/  IADD3 R91, P6, R30, UR8, RZ ;  /* 0x000000081e5b7c10 */ /* 0x001fe4000ffde0ff */
[----:B------:R-:W-:Y:S02]  /*4ef0*/  SHF.R.S32.HI R235, RZ, 0x1f, R236 ;  /* 0x0000001fffeb7819 */ /* 0x000fe400000114ec */
[----:B------:R-:W-:Y:S01]  /*4f00*/  IADD3.X R221, R221, UR9, RZ, P3, !PT ;  /* 0x00000009dddd7c10 */ /* 0x000fe20009ffe4ff */
[----:B------:R0:W-:Y:S01]  /*4f10*/  STL [R1+0x1c], R91 ;  /* 0x00001c5b01007387 */ /* 0x0001e20000100800 */
[----:B------:R-:W-:Y:S02]  /*4f20*/  IADD3 R248, P5, R248, UR8, RZ ;  /* 0x00000008f8f87c10 */ /* 0x000fe4000ffbe0ff */
[----:B------:R-:W-:Y:S02]  /*4f30*/  IADD3 R236, P3, R236, UR8, RZ ;  /* 0x00000008ecec7c10 */ /* 0x000fe4000ff7e0ff */
[----:B------:R-:W-:-:S02]  /*4f40*/  SHF.R.S32.HI R237, RZ, 0x1f, R238 ;  /* 0x0000001fffed7819 */ /* 0x000fc400000114ee */
[----:B------:R-:W-:Y:S02]  /*4f50*/  IADD3.X R223, R223, UR9, RZ, P2, !PT ;  /* 0x00000009dfdf7c10 */ /* 0x000fe400097fe4ff */
[----:B------:R-:W-:Y:S02]  /*4f60*/  IADD3 R238, P2, R238, UR8, RZ ;  /* 0x00000008eeee7c10 */ /* 0x000fe4000ff5e0ff */
[----:B------:R-:W-:Y:S02]  /*4f70*/  IADD3.X R247, R247, UR9, RZ, P5, !PT ;  /* 0x00000009f7f77c10 */ /* 0x000fe4000affe4ff */
[----:B------:R-:W-:Y:S02]  /*4f80*/  SHF.R.S32.HI R249, RZ, 0x1f, R250 ;  /* 0x0000001ffff97819 */ /* 0x000fe400000114fa */
[----:B------:R-:W-:Y:S02]  /*4f90*/  IADD3.X R235, R235, UR9, RZ, P3, !PT ;  /* 0x00000009ebeb7c10 */ /* 0x000fe40009ffe4ff */
[----:B0-----:R-:W-:-:S02]  /*4fa0*/  IADD3 R91, P5, R29, UR8, RZ ;  /* 0x000000081d5b7c10 */ /* 0x001fc4000ffbe0ff */
[----:B------:R-:W-:Y:S02]  /*4fb0*/  IADD3 R250, P3, R250, UR8, RZ ;  /* 0x00000008fafa7c10 */ /* 0x000fe4000ff7e0ff */
[----:B------:R-:W-:Y:S01]  /*4fc0*/  SHF.R.S32.HI R251, RZ, 0x1f, R252 ;  /* 0x0000001ffffb7819 */ /* 0x000fe200000114fc */
[----:B------:R0:W-:Y:S01]  /*4fd0*/  STL [R1+0x24], R91 ;  /* 0x0000245b01007387 */ /* 0x0001e20000100800 */
[----:B------:R-:W-:Y:S02]  /*4fe0*/  IADD3.X R237, R237, UR9, RZ, P2, !PT ;  /* 0x00000009eded7c10 */ /* 0x000fe400097fe4ff */
[----:B------:R-:W-:Y:S02]  /*4ff0*/  IADD3 R252, P2, R252, UR8, RZ ;  /* 0x00000008fcfc7c10 */ /* 0x000fe4000ff5e0ff */
[----:B------:R-:W-:Y:S02]  /*5000*/  IADD3.X R249, R249, UR9, RZ, P3, !PT ;  /* 0x00000009f9f97c10 */ /* 0x000fe40009ffe4ff */
[----:B------:R-:W-:-:S02]  /*5010*/  IADD3.X R251, R251, UR9, RZ, P2, !PT ;  /* 0x00000009fbfb7c10 */ /* 0x000fc400097fe4ff */
[----:B------:R-:W-:Y:S02]  /*5020*/  SHF.R.S32.HI R34, RZ, 0x1f, R33 ;  /* 0x0000001fff227819 */ /* 0x000fe40000011421 */
[----:B0-----:R-:W-:Y:S02]  /*5030*/  IADD3 R91, P3, R28, UR8, RZ ;  /* 0x000000081c5b7c10 */ /* 0x001fe4000ff7e0ff */
[----:B------:R-:W-:Y:S02]  /*5040*/  IADD3 R131, P2, R27, UR8, RZ ;  /* 0x000000081b837c10 */ /* 0x000fe4000ff5e0ff */
[----:B------:R-:W-:Y:S01]  /*5050*/  SHF.R.S32.HI R33, RZ, 0x1f, R32 ;  /* 0x0000001fff217819 */ /* 0x000fe20000011420 */
[----:B------:R0:W-:Y:S01]  /*5060*/  STL [R1+0x2c], R91 ;  /* 0x00002c5b01007387 */ /* 0x0001e20000100800 */
[----:B------:R-:W-:Y:S02]  /*5070*/  SHF.R.S32.HI R32, RZ, 0x1f, R31 ;  /* 0x0000001fff207819 */ /* 0x000fe4000001141f */
[----:B------:R-:W-:Y:S01]  /*5080*/  SHF.R.S32.HI R31, RZ, 0x1f, R30 ;  /* 0x0000001fff1f7819 */ /* 0x000fe2000001141e */
[----:B------:R1:W-:Y:S01]  /*5090*/  STL [R1+0x34], R131 ;  /* 0x0000348301007387 */ /* 0x0003e20000100800 */
[----:B------:R-:W-:-:S02]  /*50a0*/  SHF.R.S32.HI R30, RZ, 0x1f, R29 ;  /* 0x0000001fff1e7819 */ /* 0x000fc4000001141d */
[----:B------:R-:W-:Y:S02]  /*50b0*/  SHF.R.S32.HI R29, RZ, 0x1f, R28 ;  /* 0x0000001fff1d7819 */ /* 0x000fe4000001141c */
[----:B------:R-:W-:Y:S02]  /*50c0*/  SHF.R.S32.HI R28, RZ, 0x1f, R27 ;  /* 0x0000001fff1c7819 */ /* 0x000fe4000001141b */
[----:B0-----:R-:W-:Y:S02]  /*50d0*/  IADD3.X R91, R34, UR9, RZ, P1, !PT ;  /* 0x00000009225b7c10 */ /* 0x001fe40008ffe4ff */
[----:B------:R-:W-:Y:S02]  /*50e0*/  CS2R R34, SRZ ;  /* 0x0000000000227805 */ /* 0x000fe4000001ff00 */
[----:B------:R-:W-:Y:S02]  /*50f0*/  IADD3.X R133, R30, UR9, RZ, P5, !PT ;  /* 0x000000091e857c10 */ /* 0x000fe4000affe4ff */
[----:B-1----:R-:W-:Y:S01]  /*5100*/  IADD3 R131, P1, R26, UR8, RZ ;  /* 0x000000081a837c10 */ /* 0x002fe2000ff3e0ff */
[----:B------:R0:W-:Y:S01]  /*5110*/  STL [R1], R91 ;  /* 0x0000005b01007387 */ /* 0x0001e20000100800 */
[----:B------:R-:W-:-:S02]  /*5120*/  SHF.R.S32.HI R27, RZ, 0x1f, R26 ;  /* 0x0000001fff1b7819 */ /* 0x000fc4000001141a */
[----:B------:R-:W-:Y:S01]  /*5130*/  SHF.R.S32.HI R26, RZ, 0x1f, R25 ;  /* 0x0000001fff1a7819 */ /* 0x000fe20000011419 */
[----:B------:R1:W-:Y:S01]  /*5140*/  STL [R1+0x3c], R131 ;  /* 0x00003c8301007387 */ /* 0x0003e20000100800 */
[C---:B------:R-:W-:Y:S01]  /*5150*/  LEA.HI R136, R151.reuse, 0x1e, RZ, 0x1a ;  /* 0x0000001e97887811 */ /* 0x040fe200078fd0ff */
[----:B------:R-:W-:Y:S01]  /*5160*/  IMAD.SHL.U32 R151, R151, 0x8, RZ ;  /* 0x0000000897977824 */ /* 0x000fe200078e00ff */
[C---:B------:R-:W-:Y:S02]  /*5170*/  LOP3.LUT R82, R0.reuse, 0x36, RZ, 0xfc, !PT ;  /* 0x0000003600527812 */ /* 0x040fe400078efcff */
[C---:B------:R-:W-:Y:S02]  /*5180*/  LOP3.LUT R80, R0.reuse, 0x3a, RZ, 0xfc, !PT ;  /* 0x0000003a00507812 */ /* 0x040fe400078efcff */
[----:B0-----:R-:W-:Y:S02]  /*5190*/  IADD3.X R91, R33, UR9, RZ, P0, !PT ;  /* 0x00000009215b7c10 */ /* 0x001fe400087fe4ff */
[----:B------:R-:W-:-:S02]  /*51a0*/  LOP3.LUT R134, R0, 0x22, RZ, 0xfc, !PT ;  /* 0x0000002200867812 */ /* 0x000fc400078efcff */
[----:B-1----:R-:W-:Y:S01]  /*51b0*/  IADD3 R131, P0, R25, UR8, RZ ;  /* 0x0000000819837c10 */ /* 0x002fe2000ff1e0ff */
[----:B------:R0:W-:Y:S01]  /*51c0*/  STL [R1+0x8], R91 ;  /* 0x0000085b01007387 */ /* 0x0001e20000100800 */
[----:B------:R-:W-:Y:S02]  /*51d0*/  SHF.R.S32.HI R25, RZ, 0x1f, R24 ;  /* 0x0000001fff197819 */ /* 0x000fe40000011418 */
[C---:B------:R-:W-:Y:S01]  /*51e0*/  LOP3.LUT R84, R0.reuse, 0x32, RZ, 0xfc, !PT ;  /* 0x0000003200547812 */ /* 0x040fe200078efcff */
[----:B------:R1:W-:Y:S01]  /*51f0*/  STL [R1+0x44], R131 ;  /* 0x0000448301007387 */ /* 0x0003e20000100800 */
[C---:B------:R-:W-:Y:S02]  /*5200*/  LOP3.LUT R86, R0.reuse, 0x2c, RZ, 0xfc, !PT ;  /* 0x0000002c00567812 */ /* 0x040fe400078efcff */
[----:B------:R-:W-:Y:S01]  /*5210*/  LOP3.LUT R145, R0, 0x12, RZ, 0xfc, !PT ;  /* 0x0000001200917812 */ /* 0x000fe200078efcff */
[----:B------:R-:W-:Y:S01]  /*5220*/  IMAD R137, R84, UR15, RZ ;  /* 0x0000000f54897c24 */ /* 0x000fe2000f8e02ff */
[----:B------:R-:W-:Y:S01]  /*5230*/  LOP3.LUT R146, R0, 0x14, RZ, 0xfc, !PT ;  /* 0x0000001400927812 */ /* 0x000fe200078efcff */
[----:B------:R-:W-:Y:S01]  /*5240*/  IMAD R137, R87, UR15, RZ ;  /* 0x0000000f57897c24 */ /* 0x000fe2000f8e02ff */
[----:B0-----:R-:W-:-:S02]  /*5250*/  IADD3.X R91, R32, UR9, RZ, P4, !PT ;  /* 0x00000009205b7c10 */ /* 0x001fc4000a7fe4ff */
[----:B------:R-:W-:Y:S02]  /*5260*/  CS2R R32, SRZ ;  /* 0x0000000000207805 */ /* 0x000fe4000001ff00 */
[----:B------:R-:W-:Y:S01]  /*5270*/  IADD3 R132, P4, R24, UR8, RZ ;  /* 0x0000000818847c10 */ /* 0x000fe2000ff9e0ff */
[----:B------:R-:W-:Y:S01]  /*5280*/  UMOV UR8, 0xfffffffe ;  /* 0xfffffffe00087882 */ /* 0x000fe20000000000 */
[----:B-1----:R-:W-:Y:S01]  /*5290*/  IADD3.X R131, R31, UR9, RZ, P6, !PT ;  /* 0x000000091f837c10 */ /* 0x002fe2000b7fe4ff */
[----:B------:R0:W-:Y:S01]  /*52a0*/  STL [R1+0x10], R91 ;  /* 0x0000105b01007387 */ /* 0x0001e20000100800 */
[C---:B------:R-:W-:Y:S02]  /*52b0*/  LOP3.LUT R141, R0.reuse, 0x8, RZ, 0xfc, !PT ;  /* 0x00000008008d7812 */ /* 0x040fe400078efcff */
[----:B------:R-:W-:Y:S02]  /*52c0*/  CS2R R30, SRZ ;  /* 0x00000000001e7805 */ /* 0x000fe4000001ff00 */
[C---:B------:R-:W-:Y:S01]  /*52d0*/  LOP3.LUT R142, R0.reuse, 0xa, RZ, 0xfc, !PT ;  /* 0x0000000a008e7812 */ /* 0x040fe200078efcff */
[----:B------:R1:W-:Y:S01]  /*52e0*/  STL [R1+0x4c], R132 ;  /* 0x00004c8401007387 */ /* 0x0003e20000100800 */
[----:B------:R-:W-:-:S02]  /*52f0*/  LOP3.LUT R143, R0, 0xc, RZ, 0xfc, !PT ;  /* 0x0000000c008f7812 */ /* 0x000fc400078efcff */
[C---:B------:R-:W-:Y:S01]  /*5300*/  LOP3.LUT R138, R0.reuse, 0x2, RZ, 0xfc, !PT ;  /* 0x00000002008a7812 */ /* 0x040fe200078efcff */
[----:B------:R2:W-:Y:S01]  /*5310*/  STL [R1+0x18], R131 ;  /* 0x0000188301007387 */ /* 0x0005e20000100800 */
[C---:B------:R-:W-:Y:S02]  /*5320*/  LOP3.LUT R139, R0.reuse, 0x4, RZ, 0xfc, !PT ;  /* 0x00000004008b7812 */ /* 0x040fe400078efcff */
[----:B0-----:R-:W-:Y:S01]  /*5330*/  IADD3 R91, P6, R3, UR6, RZ ;  /* 0x00000006035b7c10 */ /* 0x001fe2000ffde0ff */
[----:B------:R0:W-:Y:S01]  /*5340*/  STL [R1+0x20], R133 ;  /* 0x0000208501007387 */ /* 0x0001e20000100800 */
[----:B------:R-:W-:Y:S01]  /*5350*/  USHF.R.U32.HI UR6, URZ, 0x4, UR12 ;  /* 0x000000043f067899 */ /* 0x000fe2000801160c */
[----:B-1----:R-:W-:Y:S02]  /*5360*/  IADD3.X R132, R29, UR9, RZ, P3, !PT ;  /* 0x000000091d847c10 */ /* 0x002fe40009ffe4ff */
[----:B------:R-:W-:Y:S01]  /*5370*/  LOP3.LUT R140, R0, 0x6, RZ, 0xfc, !PT ;  /* 0x00000006008c7812 */ /* 0x000fe200078efcff */
[----:B------:R-:W-:Y:S01]  /*5380*/  USGXT.U32 UR6, UR6, 0xe ;  /* 0x0000000e0606789a */ /* 0x000fe20008000000 */
[----:B--2---:R-:W-:Y:S01]  /*5390*/  IADD3.X R131, R28, UR9, RZ, P2, !PT ;  /* 0x000000091c837c10 */ /* 0x004fe200097fe4ff */
[----:B------:R1:W-:Y:S01]  /*53a0*/  STL [R1+0x28], R132 ;  /* 0x0000288401007387 */ /* 0x0003e20000100800 */
[----:B------:R-:W-:-:S02]  /*53b0*/  LEA.HI.X.SX32 R3, R3, UR7, 0x1, P6 ;  /* 0x0000000703037c11 */ /* 0x000fc4000b0f0eff */
[----:B------:R-:W-:Y:S02]  /*53c0*/  CS2R R28, SRZ ;  /* 0x00000000001c7805 */ /* 0x000fe4000001ff00 */
[----:B0-----:R-:W-:Y:S01]  /*53d0*/  IADD3.X R133, R27, UR9, RZ, P1, !PT ;  /* 0x000000091b857c10 */ /* 0x001fe20008ffe4ff */
[----:B------:R0:W-:Y:S01]  /*53e0*/  STL [R1+0x30], R131 ;  /* 0x0000308301007387 */ /* 0x0001e20000100800 */
[----:B------:R-:W-:-:S03]  /*53f0*/  UMOV UR7, URZ ;  /* 0x0000003f00077c82 */ /* 0x000fc60008000000 */
[----:B------:R2:W-:Y:S01]  /*5400*/  STL [R1+0x38], R133 ;  /* 0x0000388501007387 */ /* 0x0005e20000100800 */
[----:B-1----:R-:W-:Y:S02]  /*5410*/  IADD3.X R132, R26, UR9, RZ, P0, !PT ;  /* 0x000000091a847c10 */ /* 0x002fe400087fe4ff */
[----:B------:R-:W-:Y:S02]  /*5420*/  CS2R R26, SRZ ;  /* 0x00000000001a7805 */ /* 0x000fe4000001ff00 */
[----:B0-----:R-:W-:Y:S01]  /*5430*/  IADD3.X R131, R25, UR9, RZ, P4, !PT ;  /* 0x0000000919837c10 */ /* 0x001fe2000a7fe4ff */
[----:B------:R0:W-:Y:S01]  /*5440*/  STL [R1+0x40], R132 ;  /* 0x0000408401007387 */ /* 0x0001e20000100800 */
[----:B------:R-:W-:Y:S01]  /*5450*/  UMOV UR9, 0x7fffffdf ;  /* 0x7fffffdf00097882 */ /* 0x000fe20000000000 */
[----:B------:R-:W-:Y:S02]  /*5460*/  CS2R R24, SRZ ;  /* 0x0000000000187805 */ /* 0x000fe4000001ff00 */
[----:B--2---:R-:W-:Y:S01]  /*5470*/  LOP3.LUT R133, R0, 0x24, RZ, 0xfc, !PT ;  /* 0x0000002400857812 */ /* 0x004fe200078efcff */
[----:B------:R1:W-:Y:S01]  /*5480*/  STL [R1+0x48], R131 ;  /* 0x0000488301007387 */ /* 0x0003e20000100800 */
[----:B------:R-:W-:-:S02]  /*5490*/  UIADD3.64 UR10, UR6, -UR8, URZ ;  /* 0x80000008060a7297 */ /* 0x000fc4000fffe03f */
[----:B------:R-:W-:Y:S01]  /*54a0*/  UIADD3.64 UR8, UR4, -UR8, URZ ;  /* 0x8000000804087297 */ /* 0x000fe2000fffe03f */
[----:B------:R2:W-:Y:S01]  /*54b0*/  STL [R1+0x150], R151 ;  /* 0x0001509701007387 */ /* 0x0005e20000100800 */
[C---:B0-----:R-:W-:Y:S02]  /*54c0*/  LOP3.LUT R132, R0.reuse, 0x26, RZ, 0xfc, !PT ;  /* 0x0000002600847812 */ /* 0x041fe400078efcff */
[----:B-1----:R-:W-:-:S03]  /*54d0*/  LOP3.LUT R131, R0, 0x28, RZ, 0xfc, !PT ;  /* 0x0000002800837812 */ /* 0x002fc600078efcff */
[----:B------:R-:W-:Y:S02]  /*54e0*/  IMAD R132, R132, UR15, RZ ;  /* 0x0000000f84847c24 */ /* 0x000fe4000f8e02ff */
[----:B------:R-:W-:Y:S02]  /*54f0*/  IMAD R132, R134, UR15, RZ ;  /* 0x0000000f86847c24 */ /* 0x000fe4000f8e02ff */
[----:B--2---:R-:W-:Y:S02]  /*5500*/  IMAD R151, R136, UR15, RZ ;  /* 0x0000000f88977c24 */ /* 0x004fe4000f8e02ff */
[----:B------:R-:W-:Y:S01]  /*5510*/  IMAD R136, R79, UR15, RZ ;  /* 0x0000000f4f887c24 */ /* 0x000fe2000f8e02ff */
[----:B------:R-:W-:Y:S01]  /*5520*/  CS2R R78, SRZ ;  /* 0x00000000004e7805 */ /* 0x000fe2000001ff00 */
[----:B------:R-:W-:Y:S02]  /*5530*/  IMAD R136, R82, UR15, RZ ;  /* 0x0000000f52887c24 */ /* 0x000fe4000f8e02ff */
[----:B------:R-:W-:Y:S01]  /*5540*/  IMAD R136, R85, UR15, RZ ;  /* 0x0000000f55887c24 */ /* 0x000fe2000f8e02ff */
[----:B------:R-:W-:Y:S01]  /*5550*/  CS2R R84, SRZ ;  /* 0x0000000000547805 */ /* 0x000fe2000001ff00 */
[----:B------:R-:W-:-:S02]  /*5560*/  IMAD R136, R131, UR15, RZ ;  /* 0x0000000f83887c24 */ /* 0x000fc4000f8e02ff */
[----:B------:R-:W-:Y:S02]  /*5570*/  IMAD R131, R133, UR15, RZ ;  /* 0x0000000f85837c24 */ /* 0x000fe4000f8e02ff */
[----:B------:R-:W-:Y:S01]  /*5580*/  IMAD R151, R80, UR15, RZ ;  /* 0x0000000f50977c24 */ /* 0x000fe2000f8e02ff */
[----:B------:R-:W-:Y:S01]  /*5590*/  CS2R R80, SRZ ;  /* 0x0000000000507805 */ /* 0x000fe2000001ff00 */
[----:B------:R-:W-:Y:S02]  /*55a0*/  IMAD R131, R135, UR15, RZ ;  /* 0x0000000f87837c24 */ /* 0x000fe4000f8e02ff */
[----:B------:R-:W-:Y:S01]  /*55b0*/  IMAD R151, R83, UR15, RZ ;  /* 0x0000000f53977c24 */ /* 0x000fe2000f8e02ff */
[----:B------:R-:W-:Y:S01]  /*55c0*/  CS2R R82, SRZ ;  /* 0x0000000000527805 */ /* 0x000fe2000001ff00 */
[----:B------:R-:W-:Y:S02]  /*55d0*/  IMAD R132, R0, UR15, RZ ;  /* 0x0000000f00847c24 */ /* 0x000fe4000f8e02ff */
[----:B------:R-:W-:-:S02]  /*55e0*/  IMAD R131, R150, UR15, RZ ;  /* 0x0000000f96837c24 */ /* 0x000fc4000f8e02ff */
[----:B------:R-:W-:Y:S01]  /*55f0*/  IMAD R151, R86, UR15, RZ ;  /* 0x0000000f56977c24 */ /* 0x000fe2000f8e02ff */
[----:B------:R-:W-:Y:S01]  /*5600*/  CS2R R86, SRZ ;  /* 0x0000000000567805 */ /* 0x000fe2000001ff00 */
[----:B------:R-:W-:Y:S02]  /*5610*/  IMAD R133, R149, UR15, RZ ;  /* 0x0000000f95857c24 */ /* 0x000fe4000f8e02ff */
[----:B------:R-:W-:Y:S02]  /*5620*/  IMAD R132, R148, UR15, RZ ;  /* 0x0000000f94847c24 */ /* 0x000fe4000f8e02ff */
[----:B------:R-:W-:Y:S02]  /*5630*/  IMAD R131, R147, UR15, RZ ;  /* 0x0000000f93837c24 */ /* 0x000fe4000f8e02ff */
[----:B------:R-:W-:Y:S02]  /*5640*/  IMAD R133, R146, UR15, RZ ;  /* 0x0000000f92857c24 */ /* 0x000fe4000f8e02ff */
[----:B------:R-:W-:-:S02]  /*5650*/  IMAD R132, R145, UR15, RZ ;  /* 0x0000000f91847c24 */ /* 0x000fc4000f8e02ff */
[----:B------:R-:W-:Y:S02]  /*5660*/  IMAD R131, R144, UR15, RZ ;  /* 0x0000000f90837c24 */ /* 0x000fe4000f8e02ff */
[----:B------:R-:W-:Y:S02]  /*5670*/  IMAD R133, R143, UR15, RZ ;  /* 0x0000000f8f857c24 */ /* 0x000fe4000f8e02ff */
[----:B------:R-:W-:Y:S02]  /*5680*/  IMAD R132, R142, UR15, RZ ;  /* 0x0000000f8e847c24 */ /* 0x000fe4000f8e02ff */
[----:B------:R-:W-:Y:S02]  /*5690*/  IMAD R131, R141, UR15, RZ ;  /* 0x0000000f8d837c24 */ /* 0x000fe4000f8e02ff */
[----:B------:R-:W-:Y:S02]  /*56a0*/  IMAD R133, R140, UR15, RZ ;  /* 0x0000000f8c857c24 */ /* 0x000fe4000f8e02ff */
[----:B------:R-:W-:-:S02]  /*56b0*/  IMAD R132, R139, UR15, RZ ;  /* 0x0000000f8b847c24 */ /* 0x000fc4000f8e02ff */
[----:B------:R-:W-:Y:S01]  /*56c0*/  IMAD R131, R138, UR15, RZ ;  /* 0x0000000f8a837c24 */ /* 0x000fe2000f8e02ff */
[----:B------:R-:W-:-:S06]  /*56d0*/  ULDC UR15, c[0x0][0x23c] ;  /* 0x00008f00000f7ab9 */ /* 0x000fcc0000000800 */
.L_x_2:
[----:B-----5:R0:W-:Y:S01]  /*56e0*/  STL [R1+0x154], R2 ;  /* 0x0001540201007387 */ /* 0x0201e20000100800 */
[----:B------:R-:W-:Y:S01]  /*56f0*/  ULDC UR19, c[0x0][0x238] ;  /* 0x00008e0000137ab9 */ /* 0x000fe20000000800 */
[C---:B------:R-:W-:Y:S01]  /*5700*/  LOP3.LUT R140, R0.reuse, 0x2, RZ, 0xfc, !PT ;  /* 0x00000002008c7812 */ /* 0x040fe200078efcff */
[C---:B------:R-:W-:Y:S01]  /*5710*/  IMAD R133, R0.reuse, UR19, RZ ;  /* 0x0000001300857c24 */ /* 0x040fe2000f8e02ff */
[C---:B------:R-:W-:Y:S01]  /*5720*/  LOP3.LUT R136, R0.reuse, 0x2, RZ, 0xfc, !PT ;  /* 0x0000000200887812 */ /* 0x040fe200078efcff */
[----:B------:R-:W-:Y:S01]  /*5730*/  ULDC UR20, c[0x0][0x238] ;  /* 0x00008e0000147ab9 */ /* 0x000fe20000000800 */
[----:B------:R-:W-:Y:S01]  /*5740*/  ISETP.GE.AND P6, PT, R0, UR14, PT ;  /* 0x0000000e00007c0c */ /* 0x000fe2000bfc6270 */
[----:B------:R-:W-:Y:S01]  /*5750*/  IMAD R140, R140, UR20, RZ ;  /* 0x000000148c8c7c24 */ /* 0x000fe2000f8e02ff */
[C---:B------:R-:W-:Y:S01]  /*5760*/  IADD3 R134, P0, R133.reuse, R91, RZ ;  /* 0x0000005b85867210 */ /* 0x040fe20007f1e0ff */
[----:B------:R-:W-:Y:S01]  /*5770*/  ULDC UR19, c[0x0][0x238] ;  /* 0x00008e0000137ab9 */ /* 0x000fe20000000800 */
[----:B0-----:R-:W0:Y:S01]  /*5780*/  S2R R2, SR_TID.X ;  /* 0x0000000000027919 */ /* 0x001e220000002100 */
[----:B------:R-:W-:Y:S01]  /*5790*/  ISETP.GE.AND P3, PT, R136, UR14, PT ;  /* 0x0000000e88007c0c */ /* 0x000fe2000bf66270 */
[----:B------:R-:W-:Y:S01]  /*57a0*/  ULDC UR20, c[0x0][0x238] ;  /* 0x00008e0000147ab9 */ /* 0x000fe20000000800 */
[----:B------:R-:W-:Y:S01]  /*57b0*/  LOP3.LUT R136, R0, 0x4, RZ, 0xfc, !PT ;  /* 0x0000000400887812 */ /* 0x000fe200078efcff */
[----:B------:R-:W-:Y:S01]  /*57c0*/  ULDC UR21, c[0x0][0x238] ;  /* 0x00008e0000157ab9 */ /* 0x000fe20000000800 */
[----:B------:R-:W-:-:S02]  /*57d0*/  LEA.HI.X.SX32 R135, R133, R3, 0x1, P0 ;  /* 0x0000000385877211 */ /* 0x000fc400000f0eff */
[----:B------:R-:W-:Y:S01]  /*57e0*/  PRMT R160, RZ, 0x7610, R160 ;  /* 0x00007610ffa07816 */ /* 0x000fe200000000a0 */
[----:B------:R-:W-:Y:S01]  /*57f0*/  IMAD R136, R136, UR19, RZ ;  /* 0x0000001388887c24 */ /* 0x000fe2000f8e02ff */
[C---:B------:R-:W-:Y:S01]  /*5800*/  LOP3.LUT R133, R0.reuse, 0x4, RZ, 0xfc, !PT ;  /* 0x0000000400857812 */ /* 0x040fe200078efcff */
[----:B------:R-:W-:Y:S01]  /*5810*/  ULDC UR19, c[0x0][0x238] ;  /* 0x00008e0000137ab9 */ /* 0x000fe20000000800 */
[----:B------:R-:W-:Y:S02]  /*5820*/  LOP3.LUT R137, R0, 0x6, RZ, 0xfc, !PT ;  /* 0x0000000600897812 */ /* 0x000fe400078efcff */
[----:B------:R-:W-:Y:S01]  /*5830*/  ISETP.GE.AND P5, PT, R133, UR14, PT ;  /* 0x0000000e85007c0c */ /* 0x000fe2000bfa6270 */
[----:B------:R1:W2:Y:S01]  /*5840*/  @!P6 LDG.E.U8 R160, desc[UR16][R134.64] ;  /* 0x0000001086a0e981 */ /* 0x0002a2000c1e1100 */
[----:B------:R-:W-:Y:S02]  /*5850*/  PRMT R155, RZ, 0x7610, R155 ;  /* 0x00007610ff9b7816 */ /* 0x000fe4000000009b */
[----:B0-----:R-:W-:-:S02]  /*5860*/  LEA.HI R132, R2, 0x1e, RZ, 0x1a ;  /* 0x0000001e02847811 */ /* 0x001fc400078fd0ff */
[----:B------:R-:W-:Y:S02]  /*5870*/  PRMT R154, RZ, 0x7610, R154 ;  /* 0x00007610ff9a7816 */ /* 0x000fe4000000009a */
[----:B------:R-:W-:Y:S02]  /*5880*/  ISETP.GE.AND P2, PT, R132, UR14, PT ;  /* 0x0000000e84007c0c */ /* 0x000fe4000bf46270 */
[-C--:B------:R-:W-:Y:S02]  /*5890*/  IADD3 R132, P1, R140, R91.reuse, RZ ;  /* 0x0000005b8c847210 */ /* 0x080fe40007f3e0ff */
[----:B-1----:R-:W-:Y:S02]  /*58a0*/  IADD3 R134, P6, R136, R91, RZ ;  /* 0x0000005b88867210 */ /* 0x002fe40007fde0ff */
[----:B------:R-:W-:Y:S02]  /*58b0*/  LEA.HI.X.SX32 R133, R140, R3, 0x1, P1 ;  /* 0x000000038c857211 */ /* 0x000fe400008f0eff */
[----:B------:R-:W-:-:S02]  /*58c0*/  LOP3.LUT R140, R0, 0x6, RZ, 0xfc, !PT ;  /* 0x00000006008c7812 */ /* 0x000fc400078efcff */
[----:B------:R-:W-:Y:S01]  /*58d0*/  ISETP.GE.AND P1, PT, R137, UR14, PT ;  /* 0x0000000e89007c0c */ /* 0x000fe2000bf26270 */
[----:B------:R0:W3:Y:S01]  /*58e0*/  @!P3 LDG.E.U8 R155, desc[UR16][R132.64] ;  /* 0x00000010849bb981 */ /* 0x0000e2000c1e1100 */
[----:B------:R-:W-:Y:S01]  /*58f0*/  LEA.HI.X.SX32 R135, R136, R3, 0x1, P6 ;  /* 0x0000000388877211 */ /* 0x000fe200030f0eff */
[----:B------:R-:W-:Y:S01]  /*5900*/  IMAD R140, R140, UR20, RZ ;  /* 0x000000148c8c7c24 */ /* 0x000fe2000f8e02ff */
[C---:B------:R-:W-:Y:S01]  /*5910*/  LOP3.LUT R137, R0.reuse, 0x8, RZ, 0xfc, !PT ;  /* 0x0000000800897812 */ /* 0x040fe200078efcff */
[----:B------:R-:W-:Y:S01]  /*5920*/  ULDC UR20, c[0x0][0x238] ;  /* 0x00008e0000147ab9 */ /* 0x000fe20000000800 */
[----:B------:R-:W-:Y:S01]  /*5930*/  LOP3.LUT R136, R0, 0x8, RZ, 0xfc, !PT ;  /* 0x0000000800887812 */ /* 0x000fe200078efcff */
[----:B------:R1:W4:Y:S01]  /*5940*/  @!P5 LDG.E.U8 R154, desc[UR16][R134.64] ;  /* 0x00000010869ad981 */ /* 0x000322000c1e1100 */
[----:B------:R-:W-:Y:S01]  /*5950*/  PRMT R152, RZ, 0x7610, R152 ;  /* 0x00007610ff987816 */ /* 0x000fe20000000098 */
[----:B------:R-:W-:Y:S01]  /*5960*/  IMAD R137, R137, UR19, RZ ;  /* 0x0000001389897c24 */ /* 0x000fe2000f8e02ff */
[----:B------:R-:W-:Y:S01]  /*5970*/  ISETP.GE.AND P6, PT, R136, UR14, PT ;  /* 0x0000000e88007c0c */ /* 0x000fe2000bfc6270 */
[----:B------:R-:W-:Y:S01]  /*5980*/  ULDC UR19, c[0x0][0x238] ;  /* 0x00008e0000137ab9 */ /* 0x000fe20000000800 */
[----:B0-----:R-:W-:-:S02]  /*5990*/  IADD3 R132, P3, R140, R91, RZ ;  /* 0x0000005b8c847210 */ /* 0x001fc40007f7e0ff */
[----:B------:R-:W-:Y:S02]  /*59a0*/  LOP3.LUT R136, R0, 0xa, RZ, 0xfc, !PT ;  /* 0x0000000a00887812 */ /* 0x000fe400078efcff */
[----:B------:R-:W-:Y:S02]  /*59b0*/  LEA.HI.X.SX32 R133, R140, R3, 0x1, P3 ;  /* 0x000000038c857211 */ /* 0x000fe400018f0eff */
[C---:B-1----:R-:W-:Y:S02]  /*59c0*/  IADD3 R134, P5, R137.reuse, R91, RZ ;  /* 0x0000005b89867210 */ /* 0x042fe40007fbe0ff */
[----:B------:R-:W-:Y:S02]  /*59d0*/  ISETP.GE.AND P3, PT, R136, UR14, PT ;  /* 0x0000000e88007c0c */ /* 0x000fe4000bf66270 */
[----:B------:R-:W-:Y:S02]  /*59e0*/  LOP3.LUT R136, R0, 0xc, RZ, 0xfc, !PT ;  /* 0x0000000c00887812 */ /* 0x000fe400078efcff */
[----:B------:R-:W-:-:S02]  /*59f0*/  LEA.HI.X.SX32 R135, R137, R3, 0x1, P5 ;  /* 0x0000000389877211 */ /* 0x000fc400028f0eff */
[C---:B------:R-:W-:Y:S01]  /*5a00*/  ISETP.GE.AND P5, PT, R136.reuse, UR14, PT ;  /* 0x0000000e88007c0c */ /* 0x040fe2000bfa6270 */
[----:B------:R-:W-:Y:S01]  /*5a10*/  IMAD R136, R136, UR19, RZ ;  /* 0x0000001388887c24 */ /* 0x000fe2000f8e02ff */
[----:B------:R-:W-:Y:S01]  /*5a20*/  LOP3.LUT R137, R0, 0xa, RZ, 0xfc, !PT ;  /* 0x0000000a00897812 */ /* 0x000fe200078efcff */
[----:B------:R0:W4:Y:S01]  /*5a30*/  @!P6 LDG.E.U8 R152, desc[UR16][R134.64] ;  /* 0x000000108698e981 */ /* 0x000122000c1e1100 */
[----:B------:R-:W-:Y:S01]  /*5a40*/  PRMT R153, RZ, 0x7610, R153 ;  /* 0x00007610ff997816 */ /* 0x000fe20000000099 */
[----:B------:R-:W-:Y:S01]  /*5a50*/  ULDC UR19, c[0x0][0x238] ;  /* 0x00008e0000137ab9 */ /* 0x000fe20000000800 */
[----:B------:R-:W-:Y:S01]  /*5a60*/  LEA.HI R131, R2, 0xe, RZ, 0x1a ;  /* 0x0000000e02837811 */ /* 0x000fe200078fd0ff */
[----:B------:R-:W-:Y:S01]  /*5a70*/  IMAD R137, R137, UR20, RZ ;  /* 0x0000001489897c24 */ /* 0x000fe2000f8e02ff */
[----:B------:R-:W-:Y:S01]  /*5a80*/  PRMT R151, RZ, 0x7610, R151 ;  /* 0x00007610ff977816 */ /* 0x000fe20000000097 */
[----:B------:R-:W-:Y:S01]  /*5a90*/  ULDC UR20, c[0x0][0x238] ;  /* 0x00008e0000147ab9 */ /* 0x000fe20000000800 */
[----:B------:R1:W4:Y:S01]  /*5aa0*/  @!P1 LDG.E.U8 R153, desc[UR16][R132.64] ;  /* 0x0000001084999981 */ /* 0x000322000c1e1100 */
[----:B------:R-:W-:-:S02]  /*5ab0*/  LOP3.LUT R140, R0, 0x10, RZ, 0xfc, !PT ;  /* 0x00000010008c7812 */ /* 0x000fc400078efcff */
[C---:B0-----:R-:W-:Y:S02]  /*5ac0*/  IADD3 R134, P6, R136.reuse, R91, RZ ;  /* 0x0000005b88867210 */ /* 0x041fe40007fde0ff */
[----:B------:R-:W-:Y:S02]  /*5ad0*/  ISETP.GE.AND P4, PT, R131, UR14, PT ;  /* 0x0000000e83007c0c */ /* 0x000fe4000bf86270 */
[----:B------:R-:W-:Y:S02]  /*5ae0*/  LEA.HI.X.SX32 R135, R136, R3, 0x1, P6 ;  /* 0x0000000388877211 */ /* 0x000fe400030f0eff */
[----:B------:R-:W0:Y:S01]  /*5af0*/  S2R R136, SR_TID.X ;  /* 0x0000000000887919 */ /* 0x000e220000002100 */
[C---:B-1----:R-:W-:Y:S02]  /*5b00*/  IADD3 R132, P1, R137.reuse, R91, RZ ;  /* 0x0000005b89847210 */ /* 0x042fe40007f3e0ff */
[----:B------:R-:W-:Y:S02]  /*5b10*/  PRMT R150, RZ, 0x7610, R150 ;  /* 0x00007610ff967816 */ /* 0x000fe40000000096 */
[----:B------:R-:W-:Y:S01]  /*5b20*/  LEA.HI.X.SX32 R133, R137, R3, 0x1, P1 ;  /* 0x0000000389857211 */ /* 0x000fe200008f0eff */
[----:B------:R-:W-:Y:S01]  /*5b30*/  IMAD R140, R140, UR19, RZ ;  /* 0x000000138c8c7c24 */ /* 0x000fe2000f8e02ff */
[----:B------:R-:W-:Y:S01]  /*5b40*/  LOP3.LUT R147, R0, 0x12, RZ, 0xfc, !PT ;  /* 0x0000001200937812 */ /* 0x000fe200078efcff */
[----:B------:R-:W-:Y:S01]  /*5b50*/  ULDC UR19, c[0x0][0x238] ;  /* 0x00008e0000137ab9 */ /* 0x000fe20000000800 */
[----:B------:R1:W4:Y:S01]  /*5b60*/  @!P5 LDG.E.U8 R150, desc[UR16][R134.64] ;  /* 0x000000108696d981 */ /* 0x000322000c1e1100 */
[----:B------:R-:W-:-:S02]  /*5b70*/  PRMT R138, RZ, 0x7610, R138 ;  /* 0x00007610ff8a7816 */ /* 0x000fc4000000008a */
[C---:B------:R-:W-:Y:S01]  /*5b80*/  LOP3.LUT R131, R0.reuse, 0x20, RZ, 0xfc, !PT ;  /* 0x0000002000837812 */ /* 0x040fe200078efcff */
[----:B------:R0:W4:Y:S01]  /*5b90*/  @!P3 LDG.E.U8 R151, desc[UR16][R132.64] ;  /* 0x000000108497b981 */ /* 0x000122000c1e1100 */
[----:B------:R-:W-:Y:S02]  /*5ba0*/  LOP3.LUT R141, R0, 0x12, RZ, 0xfc, !PT ;  /* 0x00000012008d7812 */ /* 0x000fe400078efcff */
[----:B------:R-:W-:Y:S02]  /*5bb0*/  ISETP.GE.AND P0, PT, R131, UR14, PT ;  /* 0x0000000e83007c0c */ /* 0x000fe4000bf06270 */
[----:B-1----:R-:W-:Y:S02]  /*5bc0*/  PRMT R135, RZ, 0x7610, R135 ;  /* 0x00007610ff877816 */ /* 0x002fe40000000087 */
[----:B0-----:R-:W-:Y:S02]  /*5bd0*/  LEA.HI R146, R136, 0xe, RZ, 0x1a ;  /* 0x0000000e88927811 */ /* 0x001fe400078fd0ff */
[----:B------:R-:W-:-:S03]  /*5be0*/  LOP3.LUT R136, R0, 0x10, RZ, 0xfc, !PT ;  /* 0x0000001000887812 */ /* 0x000fc600078efcff */
[----:B------:R-:W-:Y:S01]  /*5bf0*/  IMAD R146, R146, UR20, RZ ;  /* 0x0000001492927c24 */ /* 0x000fe2000f8e02ff */
[----:B------:R-:W-:Y:S01]  /*5c00*/  ISETP.GE.AND P6, PT, R136, UR14, PT ;  /* 0x0000000e88007c0c */ /* 0x000fe2000bfc6270 */
[----:B------:R-:W-:-:S03]  /*5c10*/  ULDC UR20, c[0x0][0x238] ;  /* 0x00008e0000147ab9 */ /* 0x000fc60000000800 */
[-C--:B------:R-:W-:Y:S01]  /*5c20*/  IADD3 R132, P3, R146, R91.reuse, RZ ;  /* 0x0000005b92847210 */ /* 0x080fe20007f7e0ff */
[----:B------:R-:W-:Y:S01]  /*5c30*/  IMAD R147, R147, UR20, RZ ;  /* 0x0000001493937c24 */ /* 0x000fe2000f8e02ff */
[----:B------:R-:W-:Y:S01]  /*5c40*/  IADD3 R136, P5, R140, R91, RZ ;  /* 0x0000005b8c887210 */ /* 0x000fe20007fbe0ff */
[----:B------:R-:W-:Y:S01]  /*5c50*/  ULDC UR20, c[0x0][0x238] ;  /* 0x00008e0000147ab9 */ /* 0x000fe20000000800 */
[-C--:B------:R-:W-:Y:S02]  /*5c60*/  LEA.HI.X.SX32 R133, R146, R3.reuse, 0x1, P3 ;  /* 0x0000000392857211 */ /* 0x080fe400018f0eff */
[----:B------:R-:W-:Y:S02]  /*5c70*/  LOP3.LUT R146, R0, 0x14, RZ, 0xfc, !PT ;  /* 0x0000001400927812 */ /* 0x000fe400078efcff */
[----:B------:R-:W-:Y:S01]  /*5c80*/  LEA.HI.X.SX32 R137, R140, R3, 0x1, P5 ;  /* 0x000000038c897211 */ /* 0x000fe200028f0eff */
[----:B------:R0:W4:Y:S01]  /*5c90*/  @!P4 LDG.E.U8 R135, desc[UR16][R132.64] ;  /* 0x000000108487c981 */ /* 0x000122000c1e1100 */
[----:B------:R-:W-:Y:S01]  /*5ca0*/  LOP3.LUT R140, R0, 0x14, RZ, 0xfc, !PT ;  /* 0x00000014008c7812 */ /* 0x000fe200078efcff */
[----:B------:R-:W-:Y:S01]  /*5cb0*/  IMAD R146, R146, UR19, RZ ;  /* 0x0000001392927c24 */ /* 0x000fe2000f8e02ff */
[----:B------:R-:W-:Y:S01]  /*5cc0*/  LOP3.LUT R131, R0, 0x22, RZ, 0xfc, !PT ;  /* 0x0000002200837812 */ /* 0x000fe200078efcff */
[----:B------:R1:W4:Y:S01]  /*5cd0*/  @!P6 LDG.E.U8 R138, desc[UR16][R136.64] ;  /* 0x00000010888ae981 */ /* 0x000322000c1e1100 */
[----:B------:R-:W-:Y:S01]  /*5ce0*/  ISETP.GE.AND P4, PT, R140, UR14, PT ;  /* 0x0000000e8c007c0c */ /* 0x000fe2000bf86270 */
[----:B------:R-:W-:Y:S01]  /*5cf0*/  ULDC UR19, c[0x0][0x238] ;  /* 0x00008e0000137ab9 */ /* 0x000fe20000000800 */
[----:B0-----:R-:W-:-:S02]  /*5d00*/  IADD3 R132, P5, R147, R91, RZ ;  /* 0x0000005b93847210 */ /* 0x001fc40007fbe0ff */
[C---:B------:R-:W-:Y:S02]  /*5d10*/  IADD3 R140, P6, R146.reuse, R91, RZ ;  /* 0x0000005b928c7210 */ /* 0x040fe40007fde0ff */
[-C--:B------:R-:W-:Y:S02]  /*5d20*/  LEA.HI.X.SX32 R133, R147, R3.reuse, 0x1, P5 ;  /* 0x0000000393857211 */ /* 0x080fe400028f0eff */
[----:B------:R-:W0:Y:S01]  /*5d30*/  S2R R147, SR_TID.X ;  /* 0x0000000000937919 */ /* 0x000e220000002100 */
[----:B------:R-:W-:Y:S02]  /*5d40*/  ISETP.GE.AND P3, PT, R141, UR14, PT ;  /* 0x0000000e8d007c0c */ /* 0x000fe4000bf66270 */
[----:B------:R-:W-:Y:S02]  /*5d50*/  LEA.HI.X.SX32 R141, R146, R3, 0x1, P6 ;  /* 0x00000003928d7211 */ /* 0x000fe400030f0eff */
[----:B------:R-:W-:Y:S02]  /*5d60*/  ISETP.GE.AND P1, PT, R131, UR14, PT ;  /* 0x0000000e83007c0c */ /* 0x000fe4000bf26270 */
[----:B------:R-:W-:-:S02]  /*5d70*/  LOP3.LUT R146, R0, 0x16, RZ, 0xfc, !PT ;  /* 0x0000001600927812 */ /* 0x000fc400078efcff */
[----:B------:R-:W-:Y:S02]  /*5d80*/  LOP3.LUT R131, R0, 0x16, RZ, 0xfc, !PT ;  /* 0x0000001600837812 */ /* 0x000fe400078efcff */
[----:B------:R-:W-:Y:S01]  /*5d90*/  PRMT R144, RZ, 0x7610, R144 ;  /* 0x00007610ff907816 */ /* 0x000fe20000000090 */
[----:B------:R-:W-:Y:S01]  /*5da0*/  IMAD R146, R146, UR19, RZ ;  /* 0x0000001392927c24 */ /* 0x000fe2000f8e02ff */
[----:B------:R-:W-:Y:S01]  /*5db0*/  ISETP.GE.AND P5, PT, R131, UR14, PT ;  /* 0x0000000e83007c0c */ /* 0x000fe2000bfa6270 */
[----:B------:R-:W-:Y:S01]  /*5dc0*/  ULDC UR19, c[0x0][0x238] ;  /* 0x00008e0000137ab9 */ /* 0x000fe20000000800 */
[C---:B------:R-:W-:Y:S02]  /*5dd0*/  LOP3.LUT R134, R0.reuse, 0x18, RZ, 0xfc, !PT ;  /* 0x0000001800867812 */ /* 0x040fe400078efcff */
[----:B------:R-:W-:Y:S01]  /*5de0*/  LOP3.LUT R131, R0, 0x18, RZ, 0xfc, !PT ;  /* 0x0000001800837812 */ /* 0x000fe200078efcff */
[----:B------:R0:W4:Y:S01]  /*5df0*/  @!P3 LDG.E.U8 R144, desc[UR16][R132.64] ;  /* 0x000000108490b981 */ /* 0x000122000c1e1100 */
[----:B-1----:R-:W-:-:S02]  /*5e00*/  PRMT R136, RZ, 0x7610, R136 ;  /* 0x00007610ff887816 */ /* 0x002fc40000000088 */
[----:B------:R-:W-:Y:S01]  /*5e10*/  ISETP.GE.AND P3, PT, R134, UR14, PT ;  /* 0x0000000e86007c0c */ /* 0x000fe2000bf66270 */
[----:B------:R-:W-:Y:S01]  /*5e20*/  IMAD R131, R131, UR20, RZ ;  /* 0x0000001483837c24 */ /* 0x000fe2000f8e02ff */
[----:B------:R-:W-:Y:S01]  /*5e30*/  LOP3.LUT R134, R0, 0x1a, RZ, 0xfc, !PT ;  /* 0x0000001a00867812 */ /* 0x000fe200078efcff */
[----:B------:R-:W-:Y:S01]  /*5e40*/  ULDC UR20, c[0x0][0x238] ;  /* 0x00008e0000147ab9 */ /* 0x000fe20000000800 */
[----:B------:R-:W-:Y:S01]  /*5e50*/  PRMT R145, RZ, 0x7610, R145 ;  /* 0x00007610ff917816 */ /* 0x000fe20000000091 */
[----:B------:R1:W4:Y:S01]  /*5e60*/  @!P4 LDG.E.U8 R136, desc[UR16][R140.64] ;  /* 0x000000108c88c981 */ /* 0x000322000c1e1100 */
[----:B0-----:R-:W-:-:S04]  /*5e70*/  IADD3 R132, P6, R146, R91, RZ ;  /* 0x0000005b92847210 */ /* 0x001fc80007fde0ff */
[----:B------:R-:W-:Y:S02]  /*5e80*/  LEA.HI.X.SX32 R133, R146, R3, 0x1, P6 ;  /* 0x0000000392857211 */ /* 0x000fe400030f0eff */
[C---:B------:R-:W-:Y:S01]  /*5e90*/  ISETP.GE.AND P6, PT, R134.reuse, UR14, PT ;  /* 0x0000000e86007c0c */ /* 0x040fe2000bfc6270 */
[----:B------:R-:W-:Y:S01]  /*5ea0*/  IMAD R134, R134, UR19, RZ ;  /* 0x0000001386867c24 */ /* 0x000fe2000f8e02ff */
[C---:B-1----:R-:W-:Y:S01]  /*5eb0*/  IADD3 R140, P4, R131.reuse, R91, RZ ;  /* 0x0000005b838c7210 */ /* 0x042fe20007f9e0ff */
[----:B------:R0:W4:Y:S01]  /*5ec0*/  @!P5 LDG.E.U8 R145, desc[UR16][R132.64] ;  /* 0x000000108491d981 */ /* 0x000122000c1e1100 */
[----:B------:R-:W-:Y:S01]  /*5ed0*/  LOP3.LUT R146, R0, 0x1c, RZ, 0xfc, !PT ;  /* 0x0000001c00927812 */ /* 0x000fe200078efcff */
[----:B------:R-:W-:Y:S01]  /*5ee0*/  ULDC UR19, c[0x0][0x238] ;  /* 0x00008e0000137ab9 */ /* 0x000fe20000000800 */
[----:B------:R-:W-:Y:S02]  /*5ef0*/  LEA.HI.X.SX32 R141, R131, R3, 0x1, P4 ;  /* 0x00000003838d7211 */ /* 0x000fe400020f0eff */
[----:B------:R-:W-:-:S02]  /*5f00*/  PRMT R148, RZ, 0x7610, R148 ;  /* 0x00007610ff947816 */ /* 0x000fc40000000094 */
[----:B0-----:R-:W-:-:S04]  /*5f10*/  IADD3 R132, P4, R134, R91, RZ ;  /* 0x0000005b86847210 */ /* 0x001fc80007f9e0ff */
[----:B------:R0:W4:Y:S01]  /*5f20*/  @!P3 LDG.E.U8 R148, desc[UR16][R140.64] ;  /* 0x000000108c94b981 */ /* 0x000122000c1e1100 */
[C---:B------:R-:W-:Y:S01]  /*5f30*/  ISETP.GE.AND P5, PT, R146.reuse, UR14, PT ;  /* 0x0000000e92007c0c */ /* 0x040fe2000bfa6270 */
[----:B------:R-:W-:Y:S01]  /*5f40*/  IMAD R146, R146, UR20, RZ ;  /* 0x0000001492927c24 */ /* 0x000fe2000f8e02ff */
[----:B------:R-:W-:Y:S01]  /*5f50*/  LEA.HI.X.SX32 R133, R134, R3, 0x1, P4 ;  /* 0x0000000386857211 */ /* 0x000fe200020f0eff */
[----:B------:R-:W-:Y:S01]  /*5f60*/  ULDC UR20, c[0x0][0x238] ;  /* 0x00008e0000147ab9 */ /* 0x000fe20000000800 */
[----:B------:R-:W-:Y:S02]  /*5f70*/  LEA.HI R134, R147, 0x1e, RZ, 0x1a ;  /* 0x0000001e93867811 */ /* 0x000fe400078fd0ff */
[----:B------:R-:W-:Y:S02]  /*5f80*/  PRMT R149, RZ, 0x7610, R149 ;  /* 0x00007610ff957816 */ /* 0x000fe40000000095 */
[----:B0-----:R-:W-:Y:S01]  /*5f90*/  IADD3 R140, P4, R146, R91, RZ ;  /* 0x0000005b928c7210 */ /* 0x001fe20007f9e0ff */
[----:B------:R-:W-:Y:S01]  /*5fa0*/  IMAD R134, R134, UR19, RZ ;  /* 0x0000001386867c24 */ /* 0x000fe2000f8e02ff */
[----:B------:R-:W-:-:S02]  /*5fb0*/  LOP3.LUT R131, R0, 0x24, RZ, 0xfc, !PT ;  /* 0x0000002400837812 */ /* 0x000fc400078efcff */
[----:B------:R0:W4:Y:S01]  /*5fc0*/  @!P6 LDG.E.U8 R149, desc[UR16][R132.64] ;  /* 0x000000108495e981 */ /* 0x000122000c1e1100 */
[----:B------:R-:W-:Y:S01]  /*5fd0*/  LEA.HI.X.SX32 R141, R146, R3, 0x1, P4 ;  /* 0x00000003928d7211 */ /* 0x000fe200020f0eff */
[----:B------:R-:W-:Y:S01]  /*5fe0*/  ULDC UR19, c[0x0][0x238] ;  /* 0x00008e0000137ab9 */ /* 0x000fe20000000800 */
[----:B------:R-:W-:Y:S02]  /*5ff0*/  IADD3 R146, P6, R134, R91, RZ ;  /* 0x0000005b86927210 */ /* 0x000fe40007fde0ff */
[C---:B------:R-:W-:Y:S02]  /*6000*/  LOP3.LUT R156, R0.reuse, 0x20, RZ, 0xfc, !PT ;  /* 0x00000020009c7812 */ /* 0x040fe400078efcff */
[----:B------:R-:W-:Y:S02]  /*6010*/  ISETP.GE.AND P3, PT, R131, UR14, PT ;  /* 0x0000000e83007c0c */ /* 0x000fe4000bf66270 */
[----:B------:R-:W-:Y:S02]  /*6020*/  LOP3.LUT R131, R0, 0x26, RZ, 0xfc, !PT ;  /* 0x0000002600837812 */ /* 0x000fe400078efcff */
[----:B0-----:R-:W-:Y:S01]  /*6030*/  PRMT R132, RZ, 0x7610, R132 ;  /* 0x00007610ff847816 */ /* 0x001fe20000000084 */
[----:B------:R-:W-:Y:S01]  /*6040*/  IMAD R156, R156, UR20, RZ ;  /* 0x000000149c9c7c24 */ /* 0x000fe2000f8e02ff */
[----:B------:R-:W-:Y:S01]  /*6050*/  LEA.HI.X.SX32 R147, R134, R3, 0x1, P6 ;  /* 0x0000000386937211 */ /* 0x000fe200030f0eff */
[----:B------:R-:W-:Y:S01]  /*6060*/  ULDC UR20, c[0x0][0x238] ;  /* 0x00008e0000147ab9 */ /* 0x000fe20000000800 */
[----:B------:R-:W-:-:S02]  /*6070*/  LOP3.LUT R134, R0, 0x22, RZ, 0xfc, !PT ;  /* 0x0000002200867812 */ /* 0x000fc400078efcff */
[----:B------:R-:W-:Y:S01]  /*6080*/  ISETP.GE.AND P4, PT, R131, UR14, PT ;  /* 0x0000000e83007c0c */ /* 0x000fe2000bf86270 */
[----:B------:R0:W4:Y:S01]  /*6090*/  @!P5 LDG.E.U8 R132, desc[UR16][R140.64] ;  /* 0x000000108c84d981 */ /* 0x000122000c1e1100 */
[----:B------:R-:W-:Y:S02]  /*60a0*/  LOP3.LUT R131, R0, 0x28, RZ, 0xfc, !PT ;  /* 0x0000002800837812 */ /* 0x000fe400078efcff */
[----:B------:R-:W-:Y:S01]  /*60b0*/  PRMT R143, RZ, 0x7610, R143 ;  /* 0x00007610ff8f7816 */ /* 0x000fe2000000008f */
[----:B------:R-:W-:Y:S01]  /*60c0*/  IMAD R134, R134, UR19, RZ ;  /* 0x0000001386867c24 */ /* 0x000fe2000f8e02ff */
[----:B------:R-:W-:Y:S01]  /*60d0*/  LOP3.LUT R157, R0, 0x24, RZ, 0xfc, !PT ;  /* 0x00000024009d7812 */ /* 0x000fe200078efcff */
[----:B------:R-:W-:Y:S01]  /*60e0*/  ULDC UR19, c[0x0][0x238] ;  /* 0x00008e0000137ab9 */ /* 0x000fe20000000800 */
[----:B------:R-:W-:Y:S02]  /*60f0*/  ISETP.GE.AND P5, PT, R131, UR14, PT ;  /* 0x0000000e83007c0c */ /* 0x000fe4000bfa6270 */
[C---:B0-----:R-:W-:Y:S01]  /*6100*/  IADD3 R140, P6, R156.reuse, R91, RZ ;  /* 0x0000005b9c8c7210 */ /* 0x041fe20007fde0ff */
[----:B------:R0:W4:Y:S01]  /*6110*/  @!P2 LDG.E.U8 R143, desc[UR16][R146.64] ;  /* 0x00000010928fa981 */ /* 0x000122000c1e1100 */
[----:B------:R-:W-:Y:S01]  /*6120*/  PRMT R131, RZ, 0x7610, R131 ;  /* 0x00007610ff837816 */ /* 0x000fe20000000083 */
[----:B------:R-:W-:Y:S01]  /*6130*/  IMAD R157, R157, UR20, RZ ;  /* 0x000000149d9d7c24 */ /* 0x000fe2000f8e02ff */
[----:B------:R-:W-:Y:S01]  /*6140*/  LEA.HI.X.SX32 R141, R156, R3, 0x1, P6 ;  /* 0x000000039c8d7211 */ /* 0x000fe200030f0eff */
[----:B------:R-:W-:Y:S01]  /*6150*/  ULDC UR20, c[0x0][0x238] ;  /* 0x00008e0000147ab9 */ /* 0x000fe20000000800 */
[----:B------:R-:W-:-:S02]  /*6160*/  LOP3.LUT R156, R0, 0x26, RZ, 0xfc, !PT ;  /* 0x00000026009c7812 */ /* 0x000fc400078efcff */
[----:B------:R-:W-:Y:S01]  /*6170*/  LOP3.LUT R133, R0, 0x2a, RZ, 0xfc, !PT ;  /* 0x0000002a00857812 */ /* 0x000fe200078efcff */
[----:B------:R1:W4:Y:S01]  /*6180*/  @!P0 LDG.E.U8 R131, desc[UR16][R140.64] ;  /* 0x000000108c838981 */ /* 0x000322000c1e1100 */
[C---:B0-----:R-:W-:Y:S02]  /*6190*/  IADD3 R146, P6, R134.reuse, R91, RZ ;  /* 0x0000005b86927210 */ /* 0x041fe40007fde0ff */
[----:B------:R-:W-:Y:S02]  /*61a0*/  PRMT R142, RZ, 0x7610, R142 ;  /* 0x00007610ff8e7816 */ /* 0x000fe4000000008e */
[----:B------:R-:W-:Y:S01]  /*61b0*/  LEA.HI.X.SX32 R147, R134, R3, 0x1, P6 ;  /* 0x0000000386937211 */ /* 0x000fe200030f0eff */
[----:B------:R-:W-:Y:S01]  /*61c0*/  IMAD R156, R156, UR19, RZ ;  /* 0x000000139c9c7c24 */ /* 0x000fe2000f8e02ff */
[----:B------:R-:W-:Y:S01]  /*61d0*/  ISETP.GE.AND P2, PT, R133, UR14, PT ;  /* 0x0000000e85007c0c */ /* 0x000fe2000bf46270 */
[----:B------:R-:W-:Y:S01]  /*61e0*/  ULDC UR19, c[0x0][0x238] ;  /* 0x00008e0000137ab9 */ /* 0x000fe20000000800 */
[----:B-1----:R-:W-:Y:S01]  /*61f0*/  IADD3 R140, P6, R157, R91, RZ ;  /* 0x0000005b9d8c7210 */ /* 0x002fe20007fde0ff */
[----:B------:R0:W4:Y:S01]  /*6200*/  @!P1 LDG.E.U8 R142, desc[UR16][R146.64] ;  /* 0x00000010928e9981 */ /* 0x000122000c1e1100 */
[----:B------:R-:W-:-:S02]  /*6210*/  LOP3.LUT R133, R0, 0x2c, RZ, 0xfc, !PT ;  /* 0x0000002c00857812 */ /* 0x000fc400078efcff */
[----:B------:R-:W-:Y:S02]  /*6220*/  LEA.HI.X.SX32 R141, R157, R3, 0x1, P6 ;  /* 0x000000039d8d7211 */ /* 0x000fe400030f0eff */
[----:B------:R-:W-:Y:S02]  /*6230*/  LOP3.LUT R157, R0, 0x28, RZ, 0xfc, !PT ;  /* 0x00000028009d7812 */ /* 0x000fe400078efcff */
[----:B------:R-:W-:Y:S02]  /*6240*/  ISETP.GE.AND P0, PT, R133, UR14, PT ;  /* 0x0000000e85007c0c */ /* 0x000fe4000bf06270 */
[----:B------:R-:W-:Y:S02]  /*6250*/  PRMT R133, RZ, 0x7610, R133 ;  /* 0x00007610ff857816 */ /* 0x000fe40000000085 */
[C---:B0-----:R-:W-:Y:S01]  /*6260*/  IADD3 R146, P6, R156.reuse, R91, RZ ;  /* 0x0000005b9c927210 */ /* 0x041fe20007fde0ff */
[----:B------:R-:W-:Y:S01]  /*6270*/  IMAD R157, R157, UR20, RZ ;  /* 0x000000149d9d7c24 */ /* 0x000fe2000f8e02ff */
[----:B------:R-:W-:Y:S01]  /*6280*/  PRMT R139, RZ, 0x7610, R139 ;  /* 0x00007610ff8b7816 */ /* 0x000fe2000000008b */
[----:B------:R-:W-:Y:S01]  /*6290*/  ULDC UR20, c[0x0][0x238] ;  /* 0x00008e0000147ab9 */ /* 0x000fe20000000800 */
[----:B------:R-:W-:Y:S01]  /*62a0*/  LEA.HI.X.SX32 R147, R156, R3, 0x1, P6 ;  /* 0x000000039c937211 */ /* 0x000fe200030f0eff */
[----:B------:R0:W4:Y:S01]  /*62b0*/  @!P3 LDG.E.U8 R133, desc[UR16][R140.64] ;  /* 0x000000108c85b981 */ /* 0x000122000c1e1100 */
[----:B------:R-:W-:-:S02]  /*62c0*/  LOP3.LUT R156, R0, 0x2a, RZ, 0xfc, !PT ;  /* 0x0000002a009c7812 */ /* 0x000fc400078efcff */
[----:B------:R-:W-:Y:S01]  /*62d0*/  LOP3.LUT R159, R0, 0x2c, RZ, 0xfc, !PT ;  /* 0x0000002c009f7812 */ /* 0x000fe200078efcff */
[----:B------:R1:W4:Y:S01]  /*62e0*/  @!P4 LDG.E.U8 R139, desc[UR16][R146.64] ;  /* 0x00000010928bc981 */ /* 0x000322000c1e1100 */
[----:B------:R-:W-:Y:S01]  /*62f0*/  PRMT R137, RZ, 0x7610, R137 ;  /* 0x00007610ff897816 */ /* 0x000fe20000000089 */
[----:B------:R-:W-:Y:S01]  /*6300*/  IMAD R156, R156, UR19, RZ ;  /* 0x000000139c9c7c24 */ /* 0x000fe2000f8e02ff */
[C---:B------:R-:W-:Y:S02]  /*6310*/  LOP3.LUT R134, R0.reuse, 0x30, RZ, 0xfc, !PT ;  /* 0x0000003000867812 */ /* 0x040fe400078efcff */
[----:B0-----:R-:W-:Y:S01]  /*6320*/  IADD3 R140, P6, R157, R91, RZ ;  /* 0x0000005b9d8c7210 */ /* 0x001fe20007fde0ff */
[----:B------:R-:W-:Y:S01]  /*6330*/  IMAD R159, R159, UR20, RZ ;  /* 0x000000149f9f7c24 */ /* 0x000fe2000f8e02ff */
[----:B------:R-:W-:Y:S01]  /*6340*/  LOP3.LUT R158, R0, 0x30, RZ, 0xfc, !PT ;  /* 0x00000030009e7812 */ /* 0x000fe200078efcff */
[----:B------:R-:W-:Y:S01]  /*6350*/  ULDC UR19, c[0x0][0x238] ;  /* 0x00008e0000137ab9 */ /* 0x000fe20000000800 */
[----:B------:R-:W-:Y:S01]  /*6360*/  LEA.HI.X.SX32 R141, R157, R3, 0x1, P6 ;  /* 0x000000039d8d7211 */ /* 0x000fe200030f0eff */
[----:B------:R-:W-:Y:S01]  /*6370*/  ULDC UR20, c[0x0][0x238] ;  /* 0x00008e0000147ab9 */ /* 0x000fe20000000800 */
[----:B-1----:R-:W-:-:S02]  /*6380*/  IADD3 R146, P6, R156, R91, RZ ;  /* 0x0000005b9c927210 */ /* 0x002fc40007fde0ff */
[----:B------:R-:W-:Y:S01]  /*6390*/  ISETP.GE.AND P1, PT, R134, UR14, PT ;  /* 0x0000000e86007c0c */ /* 0x000fe2000bf26270 */
[----:B------:R0:W4:Y:S01]  /*63a0*/  @!P5 LDG.E.U8 R137, desc[UR16][R140.64] ;  /* 0x000000108c89d981 */ /* 0x000122000c1e1100 */
[----:B------:R-:W-:Y:S01]  /*63b0*/  LOP3.LUT R134, R0, 0x32, RZ, 0xfc, !PT ;  /* 0x0000003200867812 */ /* 0x000fe200078efcff */
[----:B------:R-:W-:Y:S01]  /*63c0*/  IMAD R158, R158, UR19, RZ ;  /* 0x000000139e9e7c24 */ /* 0x000fe2000f8e02ff */
[----:B------:R-:W-:Y:S01]  /*63d0*/  LEA.HI.X.SX32 R147, R156, R3, 0x1, P6 ;  /* 0x000000039c937211 */ /* 0x000fe200030f0eff */
[----:B------:R-:W-:Y:S01]  /*63e0*/  ULDC UR19, c[0x0][0x238] ;  /* 0x00008e0000137ab9 */ /* 0x000fe20000000800 */
[----:B------:R-:W-:Y:S02]  /*63f0*/  IADD3 R156, P6, R159, R91, RZ ;  /* 0x0000005b9f9c7210 */ /* 0x000fe40007fde0ff */
[----:B0-----:R-:W-:Y:S02]  /*6400*/  PRMT R140, RZ, 0x7610, R140 ;  /* 0x00007610ff8c7816 */ /* 0x001fe4000000008c */
[----:B------:R-:W-:-:S02]  /*6410*/  ISETP.GE.AND P3, PT, R134, UR14, PT ;  /* 0x0000000e86007c0c */ /* 0x000fc4000bf66270 */
[----:B------:R-:W-:Y:S02]  /*6420*/  LOP3.LUT R134, R0, 0x34, RZ, 0xfc, !PT ;  /* 0x0000003400867812 */ /* 0x000fe400078efcff */
[----:B------:R0:W4:Y:S01]  /*6430*/  @!P2 LDG.E.U8 R140, desc[UR16][R146.64] ;  /* 0x00000010928ca981 */ /* 0x000122000c1e1100 */
[----:B------:R-:W-:Y:S02]  /*6440*/  LEA.HI.X.SX32 R157, R159, R3, 0x1, P6 ;  /* 0x000000039f9d7211 */ /* 0x000fe400030f0eff */
[----:B------:R-:W-:Y:S02]  /*6450*/  ISETP.GE.AND P4, PT, R134, UR14, PT ;  /* 0x0000000e86007c0c */ /* 0x000fe4000bf86270 */
[----:B------:R-:W-:Y:S02]  /*6460*/  LOP3.LUT R134, R0, 0x36, RZ, 0xfc, !PT ;  /* 0x0000003600867812 */ /* 0x000fe400078efcff */
[----:B0-----:R-:W-:-:S04]  /*6470*/  IADD3 R146, P6, R158, R91, RZ ;  /* 0x0000005b9e927210 */ /* 0x001fc80007fde0ff */
[----:B------:R-:W-:Y:S02]  /*6480*/  LEA.HI.X.SX32 R147, R158, R3, 0x1, P6 ;  /* 0x000000039e937211 */ /* 0x000fe400030f0eff */
[----:B------:R-:W-:Y:S02]  /*6490*/  LOP3.LUT R158, R0, 0x34, RZ, 0xfc, !PT ;  /* 0x00000034009e7812 */ /* 0x000fe400078efcff */
[----:B------:R-:W-:Y:S02]  /*64a0*/  ISETP.GE.AND P5, PT, R134, UR14, PT ;  /* 0x0000000e86007c0c */ /* 0x000fe4000bfa6270 */
[----:B------:R-:W-:Y:S02]  /*64b0*/  LOP3.LUT R134, R0, 0x38, RZ, 0xfc, !PT ;  /* 0x0000003800867812 */ /* 0x000fe400078efcff */
[----:B------:R-:W-:Y:S01]  /*64c0*/  PRMT R207, RZ, 0x7610, R207 ;  /* 0x00007610ffcf7816 */ /* 0x000fe200000000cf */
[----:B------:R-:W-:Y:S01]  /*64d0*/  IMAD R158, R158, UR19, RZ ;  /* 0x000000139e9e7c24 */ /* 0x000fe2000f8e02ff */
[----:B------:R-:W-:Y:S01]  /*64e0*/  LOP3.LUT R159, R0, 0x32, RZ, 0xfc, !PT ;  /* 0x00000032009f7812 */ /* 0x000fe200078efcff */
[----:B------:R-:W-:Y:S01]  /*64f0*/  ULDC UR19, c[0x0][0x238] ;  /* 0x00008e0000137ab9 */ /* 0x000fe20000000800 */
[----:B------:R-:W-:-:S02]  /*6500*/  ISETP.GE.AND P2, PT, R134, UR14, PT ;  /* 0x0000000e86007c0c */ /* 0x000fc4000bf46270 */
[----:B------:R-:W-:Y:S01]  /*6510*/  PRMT R134, RZ, 0x7610, R134 ;  /* 0x00007610ff867816 */ /* 0x000fe20000000086 */
[----:B------:R0:W4:Y:S01]  /*6520*/  @!P1 LDG.E.U8 R207, desc[UR16][R146.64] ;  /* 0x0000001092cf9981 */ /* 0x000122000c1e1100 */
[C---:B------:R-:W-:Y:S01]  /*6530*/  LOP3.LUT R141, R0.reuse, 0x3a, RZ, 0xfc, !PT ;  /* 0x0000003a008d7812 */ /* 0x040fe200078efcff */
[----:B------:R-:W-:Y:S01]  /*6540*/  IMAD R159, R159, UR20, RZ ;  /* 0x000000149f9f7c24 */ /* 0x000fe2000f8e02ff */
[----:B------:R-:W-:Y:S01]  /*6550*/  LOP3.LUT R205, R0, 0x3a, RZ, 0xfc, !PT ;  /* 0x0000003a00cd7812 */ /* 0x000fe200078efcff */
[----:B------:R-:W-:Y:S01]  /*6560*/  ULDC UR20, c[0x0][0x238] ;  /* 0x00008e0000147ab9 */ /* 0x000fe20000000800 */
[----:B------:R1:W4:Y:S01]  /*6570*/  @!P0 LDG.E.U8 R134, desc[UR16][R156.64] ;  /* 0x000000109c868981 */ /* 0x000322000c1e1100 */
[C---:B0-----:R-:W-:Y:S02]  /*6580*/  IADD3 R146, P1, R158.reuse, R91, RZ ;  /* 0x0000005b9e927210 */ /* 0x041fe40007f3e0ff */
[----:B------:R-:W-:Y:S02]  /*6590*/  ISETP.GE.AND P0, PT, R141, UR14, PT ;  /* 0x0000000e8d007c0c */ /* 0x000fe4000bf06270 */
[----:B------:R-:W-:-:S02]  /*65a0*/  LEA.HI.X.SX32 R147, R158, R3, 0x1, P1 ;  /* 0x000000039e937211 */ /* 0x000fc400008f0eff */
[C---:B------:R-:W-:Y:S02]  /*65b0*/  LOP3.LUT R158, R0.reuse, 0x36, RZ, 0xfc, !PT ;  /* 0x00000036009e7812 */ /* 0x040fe400078efcff */
[----:B-1----:R-:W-:Y:S02]  /*65c0*/  IADD3 R156, P6, R159, R91, RZ ;  /* 0x0000005b9f9c7210 */ /* 0x002fe40007fde0ff */
[----:B------:R-:W-:Y:S02]  /*65d0*/  LOP3.LUT R141, R0, 0x3c, RZ, 0xfc, !PT ;  /* 0x0000003c008d7812 */ /* 0x000fe400078efcff */
[----:B------:R-:W-:Y:S01]  /*65e0*/  PRMT R209, RZ, 0x7610, R209 ;  /* 0x00007610ffd17816 */ /* 0x000fe200000000d1 */
[----:B------:R-:W-:Y:S01]  /*65f0*/  IMAD R158, R158, UR21, RZ ;  /* 0x000000159e9e7c24 */ /* 0x000fe2000f8e02ff */
[----:B------:R-:W-:Y:S01]  /*6600*/  PRMT R204, RZ, 0x7610, R204 ;  /* 0x00007610ffcc7816 */ /* 0x000fe200000000cc */
[----:B------:R-:W-:Y:S01]  /*6610*/  IMAD R205, R205, UR19, RZ ;  /* 0x00000013cdcd7c24 */ /* 0x000fe2000f8e02ff */
[----:B------:R-:W-:Y:S01]  /*6620*/  LEA.HI.X.SX32 R157, R159, R3, 0x1, P6 ;  /* 0x000000039f9d7211 */ /* 0x000fe200030f0eff */
[----:B------:R-:W-:Y:S01]  /*6630*/  ULDC UR19, c[0x0][0x238] ;  /* 0x00008e0000137ab9 */ /* 0x000fe20000000800 */
[----:B------:R-:W-:Y:S01]  /*6640*/  ISETP.GE.AND P1, PT, R141, UR14, PT ;  /* 0x0000000e8d007c0c */ /* 0x000fe2000bf26270 */
[----:B------:R0:W4:Y:S01]  /*6650*/  @!P4 LDG.E.U8 R209, desc[UR16][R146.64] ;  /* 0x0000001092d1c981 */ /* 0x000122000c1e1100 */
[----:B------:R-:W-:-:S03]  /*6660*/  LOP3.LUT R141, R0, 0x38, RZ, 0xfc, !PT ;  /* 0x00000038008d7812 */ /* 0x000fc600078efcff */
[----:B------:R1:W4:Y:S02]  /*6670*/  @!P3 LDG.E.U8 R204, desc[UR16][R156.64] ;  /* 0x000000109cccb981 */ /* 0x000324000c1e1100 */
[----:B------:R-:W-:Y:S01]  /*6680*/  IMAD R141, R141, UR20, RZ ;  /* 0x000000148d8d7c24 */ /* 0x000fe2000f8e02ff */
[-C--:B0-----:R-:W-:Y:S02]  /*6690*/  IADD3 R146, P6, R158, R91.reuse, RZ ;  /* 0x0000005b9e927210 */ /* 0x081fe40007fde0ff */
[C---:B------:R-:W-:Y:S02]  /*66a0*/  LOP3.LUT R147, R0.reuse, 0x36, RZ, 0xfc, !PT ;  /* 0x0000003600937812 */ /* 0x040fe400078efcff */
[-C--:B------:R-:W-:Y:S02]  /*66b0*/  IADD3 R158, P3, R205, R91.reuse, RZ ;  /* 0x0000005bcd9e7210 */ /* 0x080fe40007f7e0ff */
[----:B-1----:R-:W-:Y:S01]  /*66c0*/  IADD3 R156, P4, R141, R91, RZ ;  /* 0x0000005b8d9c7210 */ /* 0x002fe20007f9e0ff */
[----:B------:R-:W-:Y:S01]  /*66d0*/  IMAD R147, R147, UR19, RZ ;  /* 0x0000001393937c24 */ /* 0x000fe2000f8e02ff */
[----:B------:R-:W-:Y:S01]  /*66e0*/  LEA.HI.X.SX32 R159, R205, R3, 0x1, P3 ;  /* 0x00000003cd9f7211 */ /* 0x000fe200018f0eff */
[----:B------:R-:W-:Y:S01]  /*66f0*/  ULDC UR19, c[0x0][0x238] ;  /* 0x00008e0000137ab9 */ /* 0x000fe20000000800 */
[----:B------:R-:W-:-:S02]  /*6700*/  LOP3.LUT R205, R0, 0x3c, RZ, 0xfc, !PT ;  /* 0x0000003c00cd7812 */ /* 0x000fc400078efcff */
[----:B------:R-:W-:Y:S02]  /*6710*/  PRMT R202, RZ, 0x7610, R202 ;  /* 0x00007610ffca7816 */ /* 0x000fe400000000ca */
[----:B------:R-:W-:Y:S02]  /*6720*/  PRMT R201, RZ, 0x7610, R201 ;  /* 0x00007610ffc97816 */ /* 0x000fe400000000c9 */
[----:B------:R-:W-:Y:S01]  /*6730*/  PRMT R200, RZ, 0x7610, R200 ;  /* 0x00007610ffc87816 */ /* 0x000fe200000000c8 */
[----:B------:R-:W-:Y:S01]  /*6740*/  IMAD R205, R205, UR19, RZ ;  /* 0x00000013cdcd7c24 */ /* 0x000fe2000f8e02ff */
[-C--:B------:R-:W-:Y:S02]  /*6750*/  LEA.HI.X.SX32 R147, R147, R3.reuse, 0x1, P6 ;  /* 0x0000000393937211 */ /* 0x080fe400030f0eff */
[----:B------:R-:W-:Y:S02]  /*6760*/  LEA.HI.X.SX32 R157, R141, R3, 0x1, P4 ;  /* 0x000000038d9d7211 */ /* 0x000fe400020f0eff */
[----:B------:R-:W4:Y:S01]  /*6770*/  @!P0 LDG.E.U8 R200, desc[UR16][R158.64] ;  /* 0x000000109ec88981 */ /* 0x000f22000c1e1100 */
[----:B------:R-:W-:-:S03]  /*6780*/  LEA.HI R141, R2, 0x3e, RZ, 0x1a ;  /* 0x0000003e028d7811 */ /* 0x000fc600078fd0ff */
[----:B------:R0:W4:Y:S04]  /*6790*/  @!P5 LDG.E.U8 R202, desc[UR16][R146.64] ;  /* 0x0000001092cad981 */ /* 0x000128000c1e1100 */
[----:B------:R1:W4:Y:S01]  /*67a0*/  @!P2 LDG.E.U8 R201, desc[UR16][R156.64] ;  /* 0x000000109cc9a981 */ /* 0x000322000c1e1100 */
[----:B------:R-:W-:Y:S02]  /*67b0*/  PRMT R199, RZ, 0x7610, R199 ;  /* 0x00007610ffc77816 */ /* 0x000fe400000000c7 */
[C---:B0-----:R-:W-:Y:S02]  /*67c0*/  IADD3 R146, P0, R205.reuse, R91, RZ ;  /* 0x0000005bcd927210 */ /* 0x041fe40007f1e0ff */
[----:B-1----:R-:W-:Y:S02]  /*67d0*/  LEA.HI R157, R2, 0x2e, RZ, 0x1a ;  /* 0x0000002e029d7811 */ /* 0x002fe400078fd0ff */
[----:B------:R-:W-:-:S02]  /*67e0*/  LEA.HI.X.SX32 R147, R205, R3, 0x1, P0 ;  /* 0x00000003cd937211 */ /* 0x000fc400000f0eff */
[C---:B------:R-:W-:Y:S01]  /*67f0*/  ISETP.GE.AND P3, PT, R141.reuse, UR14, PT ;  /* 0x0000000e8d007c0c */ /* 0x040fe2000bf66270 */
[----:B------:R-:W-:Y:S01]  /*6800*/  IMAD R141, R141, UR18, RZ ;  /* 0x000000128d8d7c24 */ /* 0x000fe2000f8e02ff */
[C---:B------:R-:W-:Y:S01]  /*6810*/  ISETP.GE.AND P2, PT, R157.reuse, UR14, PT ;  /* 0x0000000e9d007c0c */ /* 0x040fe2000bf46270 */
[----:B------:R-:W-:Y:S01]  /*6820*/  IMAD R157, R157, UR18, RZ ;  /* 0x000000129d9d7c24 */ /* 0x000fe2000f8e02ff */
[----:B------:R0:W4:Y:S02]  /*6830*/  @!P1 LDG.E.U8 R199, desc[UR16][R146.64] ;  /* 0x0000001092c79981 */ /* 0x000124000c1e1100 */
[-C--:B------:R-:W-:Y:S02]  /*6840*/  IADD3 R158, P0, R141, R91.reuse, RZ ;  /* 0x0000005b8d9e7210 */ /* 0x080fe40007f1e0ff */
[----:B------:R-:W-:Y:S02]  /*6850*/  IADD3 R156, P1, R157, R91, RZ ;  /* 0x0000005b9d9c7210 */ /* 0x000fe40007f3e0ff */
[----:B------:R-:W-:-:S02]  /*6860*/  PRMT R197, RZ, 0x7610, R197 ;  /* 0x00007610ffc57816 */ /* 0x000fc400000000c5 */
[-C--:B------:R-:W-:Y:S02]  /*6870*/  LEA.HI.X.SX32 R159, R141, R3.reuse, 0x1, P0 ;  /* 0x000000038d9f7211 */ /* 0x080fe400000f0eff */
[----:B0-----:R-:W-:Y:S02]  /*6880*/  PRMT R147, RZ, 0x7610, R147 ;  /* 0x00007610ff937816 */ /* 0x001fe40000000093 */
[----:B------:R-:W-:Y:S01]  /*6890*/  LEA.HI.X.SX32 R157, R157, R3, 0x1, P1 ;  /* 0x000000039d9d7211 */ /* 0x000fe200008f0eff */
[----:B------:R-:W4:Y:S04]  /*68a0*/  @!P3 LDG.E.U8 R197, desc[UR16][R158.64] ;  /* 0x000000109ec5b981 */ /* 0x000f28000c1e1100 */
[----:B------:R0:W4:Y:S01]  /*68b0*/  @!P2 LDG.E.U8 R147, desc[UR16][R156.64] ;  /* 0x000000109c93a981 */ /* 0x000122000c1e1100 */
[----:B------:R-:W-:-:S05]  /*68c0*/  LOP3.LUT R146, R2, 0x3f, RZ, 0xc0, !PT ;  /* 0x0000003f02927812 */ /* 0x000fca00078ec0ff */
[C---:B------:R-:W-:Y:S01]  /*68d0*/  IMAD R141, R146.reuse, UR15, RZ ;  /* 0x0000000f928d7c24 */ /* 0x040fe2000f8e02ff */
[----:B------:R-:W-:-:S04]  /*68e0*/  ISETP.GE.AND P0, PT, R146, UR14, PT ;  /* 0x0000000e92007c0c */ /* 0x000fc8000bf06270 */
[C---:B------:R-:W-:Y:S02]  /*68f0*/  IADD3 RZ, P1, R141.reuse, R4, RZ ;  /* 0x000000048dff7210 */ /* 0x040fe40007f3e0ff */
[----:B------:R-:W-:Y:S02]  /*6900*/  SHF.R.S32.HI R146, RZ, 0x1f, R141 ;  /* 0x0000001fff927819 */ /* 0x000fe4000001148d */
[C---:B------:R-:W-:Y:S01]  /*6910*/  IADD3 RZ, P2, R141.reuse, R104, RZ ;  /* 0x000000688dff7210 */ /* 0x040fe20007f5e0ff */
[C---:B0-----:R-:W-:Y:S01]  /*6920*/  IMAD.IADD R156, R141.reuse, 0x1, R4 ;  /* 0x000000018d9c7824 */ /* 0x041fe200078e0204 */
[----:B------:R-:W-:Y:S01]  /*6930*/  PRMT R191, RZ, 0x7610, R191 ;  /* 0x00007610ffbf7816 */ /* 0x000fe200000000bf */
[C---:B------:R-:W-:Y:S01]  /*6940*/  IMAD.X R157, R146.reuse, 0x1, R12, P1 ;  /* 0x00000001929d7824 */ /* 0x040fe200008e060c */
[----:B------:R-:W-:Y:S01]  /*6950*/  BAR.SYNC.DEFER_BLOCKING 0x0 ;  /* 0x0000000000007b1d */ /* 0x000fe20000010000 */
[----:B------:R-:W-:Y:S01]  /*6960*/  PRMT R193, RZ, 0x7610, R193 ;  /* 0x00007610ffc17816 */ /* 0x000fe200000000c1 */
[C---:B------:R-:W-:Y:S01]  /*6970*/  IMAD.IADD R158, R141.reuse, 0x1, R104 ;  /* 0x000000018d9e7824 */ /* 0x040fe200078e0268 */
[C---:B------:R-:W-:Y:S01]  /*6980*/  IADD3 RZ, P1, R141.reuse, R106, RZ ;  /* 0x0000006a8dff7210 */ /* 0x040fe20007f3e0ff */
[----:B------:R-:W-:Y:S01]  /*6990*/  IMAD.X R159, R146, 0x1, R113, P2 ;  /* 0x00000001929f7824 */ /* 0x000fe200010e0671 */
[----:B------:R-:W-:-:S02]  /*69a0*/  IADD3 RZ, P2, R141, R108, RZ ;  /* 0x0000006c8dff7210 */ /* 0x000fc40007f5e0ff */
[----:B------:R-:W-:Y:S02]  /*69b0*/  PRMT R185, RZ, 0x7610, R185 ;  /* 0x00007610ffb97816 */ /* 0x000fe400000000b9 */
[----:B------:R-:W-:Y:S02]  /*69c0*/  PRMT R187, RZ, 0x7610, R187 ;  /* 0x00007610ffbb7816 */ /* 0x000fe400000000bb */
[----:B------:R-:W-:Y:S02]  /*69d0*/  PRMT R161, RZ, 0x7610, R161 ;  /* 0x00007610ffa17816 */ /* 0x000fe400000000a1 */
[----:B------:R-:W-:Y:S01]  /*69e0*/  PRMT R162, RZ, 0x7610, R162 ;  /* 0x00007610ffa27816 */ /* 0x000fe200000000a2 */
[----:B------:R0:W4:Y:S04]  /*69f0*/  @!P0 LDG.E.U8 R191, desc[UR16][R156.64] ;  /* 0x000000109cbf8981 */ /* 0x000128000c1e1100 */
[----:B------:R1:W4:Y:S01]  /*6a00*/  @!P0 LDG.E.U8 R193, desc[UR16][R158.64] ;  /* 0x000000109ec18981 */ /* 0x000322000c1e1100 */
[----:B0-----:R-:W-:-:S02]  /*6a10*/  IMAD.IADD R156, R141, 0x1, R106 ;  /* 0x000000018d9c7824 */ /* 0x001fc400078e026a */
[C---:B------:R-:W-:Y:S01]  /*6a20*/  IMAD.X R157, R146.reuse, 0x1, R115, P1 ;  /* 0x00000001929d7824 */ /* 0x040fe200008e0673 */
[C---:B------:R-:W-:Y:S01]  /*6a30*/  IADD3 RZ, P1, R141.reuse, R110, RZ ;  /* 0x0000006e8dff7210 */ /* 0x040fe20007f3e0ff */
[C---:B-1----:R-:W-:Y:S02]  /*6a40*/  IMAD.IADD R158, R141.reuse, 0x1, R108 ;  /* 0x000000018d9e7824 */ /* 0x042fe400078e026c */
[----:B------:R-:W-:Y:S01]  /*6a50*/  IMAD.X R159, R146, 0x1, R117, P2 ;  /* 0x00000001929f7824 */ /* 0x000fe200010e0675 */
[C---:B------:R-:W-:Y:S01]  /*6a60*/  IADD3 RZ, P2, R141.reuse, R112, RZ ;  /* 0x000000708dff7210 */ /* 0x040fe20007f5e0ff */
[----:B------:R0:W4:Y:S04]  /*6a70*/  @!P0 LDG.E.U8 R185, desc[UR16][R156.64] ;  /* 0x000000109cb98981 */ /* 0x000128000c1e1100 */
[----:B------:R1:W4:Y:S01]  /*6a80*/  @!P0 LDG.E.U8 R187, desc[UR16][R158.64] ;  /* 0x000000109ebb8981 */ /* 0x000322000c1e1100 */
[----:B------:R-:W-:Y:S01]  /*6a90*/  PRMT R163, RZ, 0x7610, R163 ;  /* 0x00007610ffa37816 */ /* 0x000fe200000000a3 */
[----:B0-----:R-:W-:-:S02]  /*6aa0*/  IMAD.IADD R156, R141, 0x1, R110 ;  /* 0x000000018d9c7824 */ /* 0x001fc400078e026e */
[C---:B------:R-:W-:Y:S01]  /*6ab0*/  IMAD.X R157, R146.reuse, 0x1, R119, P1 ;  /* 0x00000001929d7824 */ /* 0x040fe200008e0677 */
[C---:B------:R-:W-:Y:S01]  /*6ac0*/  IADD3 RZ, P1, R141.reuse, R114, RZ ;  /* 0x000000728dff7210 */ /* 0x040fe20007f3e0ff */
[C---:B-1----:R-:W-:Y:S02]  /*6ad0*/  IMAD.IADD R158, R141.reuse, 0x1, R112 ;  /* 0x000000018d9e7824 */ /* 0x042fe400078e0270 */
[----:B------:R-:W-:Y:S01]  /*6ae0*/  IMAD.X R159, R146, 0x1, R121, P2 ;  /* 0x00000001929f7824 */ /* 0x000fe200010e0679 */
[----:B------:R-:W-:Y:S01]  /*6af0*/  IADD3 RZ, P2, R141, R116, RZ ;  /* 0x000000748dff7210 */ /* 0x000fe20007f5e0ff */
[----:B------:R0:W4:Y:S01]  /*6b00*/  @!P0 LDG.E.U8 R161, desc[UR16][R156.64] ;  /* 0x000000109ca18981 */ /* 0x000122000c1e1100 */
[----:B------:R-:W-:-:S03]  /*6b10*/  PRMT R164, RZ, 0x7610, R164 ;  /* 0x00007610ffa47816 */ /* 0x000fc600000000a4 */
[----:B------:R1:W4:Y:S01]  /*6b20*/  @!P0 LDG.E.U8 R162, desc[UR16][R158.64] ;  /* 0x000000109ea28981 */ /* 0x000322000c1e1100 */
[----:B------:R-:W-:Y:S01]  /*6b30*/  PRMT R166, RZ, 0x7610, R166 ;  /* 0x00007610ffa67816 */ /* 0x000fe200000000a6 */
[C---:B0-----:R-:W-:Y:S02]  /*6b40*/  IMAD.IADD R156, R141.reuse, 0x1, R114 ;  /* 0x000000018d9c7824 */ /* 0x041fe400078e0272 */
        /* <DEDUP_REMOVED lines=9> */
[C---:B------:R-:W-:Y:S02]  /*6be0*/  IMAD.X R157, R146.reuse, 0x1, R126, P2 ;  /* 0x00000001929d7824 */ /* 0x040fe400010e067e */
[----:B-1----:R-:W-:Y:S01]  /*6bf0*/  IMAD.X R159, R146, 0x1, R13, P1 ;  /* 0x00000001929f7824 */ /* 0x002fe200008e060d */
[C---:B------:R-:W-:Y:S01]  /*6c00*/  IADD3 RZ, P1, R141.reuse, R8, RZ ;  /* 0x000000088dff7210 */ /* 0x040fe20007f3e0ff */
[C---:B------:R-:W-:Y:S01]  /*6c10*/  IMAD.IADD R158, R141.reuse, 0x1, R7 ;  /* 0x000000018d9e7824 */ /* 0x040fe200078e0207 */
[----:B------:R0:W4:Y:S01]  /*6c20*/  @!P0 LDG.E.U8 R166, desc[UR16][R156.64] ;  /* 0x000000109ca68981 */ /* 0x000122000c1e1100 */
[----:B------:R-:W-:Y:S02]  /*6c30*/  PRMT R167, RZ, 0x7610, R167 ;  /* 0x00007610ffa77816 */ /* 0x000fe400000000a7 */
[C---:B------:R-:W-:Y:S01]  /*6c40*/  IADD3 RZ, P2, R141.reuse, R9, RZ ;  /* 0x000000098dff7210 */ /* 0x040fe20007f5e0ff */
[----:B------:R1:W4:Y:S01]  /*6c50*/  @!P0 LDG.E.U8 R165, desc[UR16][R158.64] ;  /* 0x000000109ea58981 */ /* 0x000322000c1e1100 */
[----:B------:R-:W-:Y:S01]  /*6c60*/  PRMT R168, RZ, 0x7610, R168 ;  /* 0x00007610ffa87816 */ /* 0x000fe200000000a8 */
[----:B0-----:R-:W-:-:S02]  /*6c70*/  IMAD.IADD R156, R141, 0x1, R8 ;  /* 0x000000018d9c7824 */ /* 0x001fc400078e0208 */
[C---:B------:R-:W-:Y:S02]  /*6c80*/  IMAD.X R157, R146.reuse, 0x1, R15, P1 ;  /* 0x00000001929d7824 */ /* 0x040fe400008e060f */
[----:B-1----:R-:W-:Y:S02]  /*6c90*/  IMAD.IADD R158, R141, 0x1, R9 ;  /* 0x000000018d9e7824 */ /* 0x002fe400078e0209 */
[----:B------:R-:W-:Y:S01]  /*6ca0*/  IMAD.X R159, R146, 0x1, R17, P2 ;  /* 0x00000001929f7824 */ /* 0x000fe200010e0611 */
[----:B------:R0:W4:Y:S01]  /*6cb0*/  @!P0 LDG.E.U8 R167, desc[UR16][R156.64] ;  /* 0x000000109ca78981 */ /* 0x000122000c1e1100 */
[----:B------:R-:W-:-:S03]  /*6cc0*/  PRMT R169, RZ, 0x7610, R169 ;  /* 0x00007610ffa97816 */ /* 0x000fc600000000a9 */
[----:B------:R1:W4:Y:S01]  /*6cd0*/  @!P0 LDG.E.U8 R168, desc[UR16][R158.64] ;  /* 0x000000109ea88981 */ /* 0x000322000c1e1100 */
[----:B0-----:R-:W-:-:S05]  /*6ce0*/  IADD3 R156, P1, R141, R120, RZ ;  /* 0x000000788d9c7210 */ /* 0x001fca0007f3e0ff */
[C---:B------:R-:W-:Y:S01]  /*6cf0*/  IMAD.X R157, R146.reuse, 0x1, R127, P1 ;  /* 0x00000001929d7824 */ /* 0x040fe200008e067f */
[----:B-1----:R-:W-:Y:S02]  /*6d00*/  IADD3 R158, P1, R141, R122, RZ ;  /* 0x0000007a8d9e7210 */ /* 0x002fe40007f3e0ff */
[----:B------:R-:W-:Y:S02]  /*6d10*/  PRMT R170, RZ, 0x7610, R170 ;  /* 0x00007610ffaa7816 */ /* 0x000fe400000000aa */
[----:B------:R0:W4:Y:S01]  /*6d20*/  @!P0 LDG.E.U8 R169, desc[UR16][R156.64] ;  /* 0x000000109ca98981 */ /* 0x000122000c1e1100 */
[----:B------:R-:W-:-:S05]  /*6d30*/  IMAD.X R159, R146, 0x1, R128, P1 ;  /* 0x00000001929f7824 */ /* 0x000fca00008e0680 */
[----:B------:R1:W4:Y:S01]  /*6d40*/  @!P0 LDG.E.U8 R170, desc[UR16][R158.64] ;  /* 0x000000109eaa8981 */ /* 0x000322000c1e1100 */
[----:B0-----:R-:W-:-:S05]  /*6d50*/  IADD3 R156, P1, R141, R124, RZ ;  /* 0x0000007c8d9c7210 */ /* 0x001fca0007f3e0ff */
[----:B------:R-:W-:Y:S01]  /*6d60*/  IMAD.X R157, R146, 0x1, R129, P1 ;  /* 0x00000001929d7824 */ /* 0x000fe200008e0681 */
[----:B-1----:R-:W-:-:S06]  /*6d70*/  PRMT R158, RZ, 0x7610, R158 ;  /* 0x00007610ff9e7816 */ /* 0x002fcc000000009e */
[----:B------:R0:W4:Y:S01]  /*6d80*/  @!P0 LDG.E.U8 R158, desc[UR16][R156.64] ;  /* 0x000000109c9e8981 */ /* 0x000122000c1e1100 */
[----:B------:R-:W-:Y:S02]  /*6d90*/  PRMT R159, RZ, 0x7610, R159 ;  /* 0x00007610ff9f7816 */ /* 0x000fe4000000009f */
[----:B0-----:R-:W-:-:S05]  /*6da0*/  IADD3 R156, P1, R141, R189, RZ ;  /* 0x000000bd8d9c7210 */ /* 0x001fca0007f3e0ff */
[----:B------:R-:W-:-:S05]  /*6db0*/  IMAD.X R157, R146, 0x1, R130, P1 ;  /* 0x00000001929d7824 */ /* 0x000fca00008e0682 */
        /* <DEDUP_REMOVED lines=77> */
[----:B------:R-:W-:Y:S01]  /*7290*/  PRMT R196, RZ, 0x7610, R196 ;  /* 0x00007610ffc47816 */ /* 0x000fe200000000c4 */
[----:B------:R-:W-:Y:S01]  /*72a0*/  IMAD.SHL.U32 R205, R2, 0x40, RZ ;  /* 0x0000004002cd7824 */ /* 0x000fe200078e00ff */
[----:B0-----:R-:W-:-:S05]  /*72b0*/  IADD3 R156, P1, R141, R246, RZ ;  /* 0x000000f68d9c7210 */ /* 0x001fca0007f3e0ff */
[----:B------:R-:W-:Y:S01]  /*72c0*/  IMAD.X R157, R146, 0x1, R245, P1 ;  /* 0x00000001929d7824 */ /* 0x000fe200008e06f5 */
[----:B------:R-:W-:-:S04]  /*72d0*/  LOP3.LUT R205, R205, 0xfc0, RZ, 0xc0, !PT ;  /* 0x00000fc0cdcd7812 */ /* 0x000fc800078ec0ff */
[----:B------:R0:W4:Y:S02]  /*72e0*/  @!P0 LDG.E.U8 R196, desc[UR16][R156.64] ;  /* 0x000000109cc48981 */ /* 0x000124000c1e1100 */
[----:B0-----:R-:W-:Y:S02]  /*72f0*/  IMAD.SHL.U32 R156, R2, 0x8, RZ ;  /* 0x00000008029c7824 */ /* 0x001fe400078e00ff */
[----:B------:R-:W4:Y:S03]  /*7300*/  LDL.LU R2, [R1+0x40] ;  /* 0x0000400001027983 */ /* 0x000f260000300800 */
[----:B------:R-:W-:-:S04]  /*7310*/  LOP3.LUT R205, R205, 0x30, R156, 0xf8, !PT ;  /* 0x00000030cdcd7812 */ /* 0x000fc800078ef89c */
[----:B------:R-:W-:Y:S02]  /*7320*/  LOP3.LUT R205, R205, R0, RZ, 0xfc, !PT ;  /* 0x00000000cdcd7212 */ /* 0x000fe400078efcff */
[----:B------:R-:W4:Y:S04]  /*7330*/  LDL.LU R0, [R1+0x48] ;  /* 0x0000480001007983 */ /* 0x000f280000300800 */
[----:B---3--:R0:W-:Y:S04]  /*7340*/  STS.U8 [R205+UR12+0x2002], R155 ;  /* 0x0020029bcd007988 */ /* 0x0081e8000800000c */
[----:B0-----:R-:W3:Y:S01]  /*7350*/  LDL R155, [R1+0x4] ;  /* 0x00000400019b7983 */ /* 0x001ee20000100800 */
[----:B------:R-:W-:-:S02]  /*7360*/  IADD3 R156, P1, R141, R248, RZ ;  /* 0x000000f88d9c7210 */ /* 0x000fc40007f3e0ff */
[----:B------:R-:W-:-:S03]  /*7370*/  PRMT R198, RZ, 0x7610, R198 ;  /* 0x00007610ffc67816 */ /* 0x000fc600000000c6 */
[----:B------:R-:W-:Y:S01]  /*7380*/  IMAD.X R157, R146, 0x1, R247, P1 ;  /* 0x00000001929d7824 */ /* 0x000fe200008e06f7 */
[----:B--2---:R0:W-:Y:S04]  /*7390*/  STS.U8 [R205+UR12+0x2000], R160 ;  /* 0x002000a0cd007988 */ /* 0x0041e8000800000c */
[----:B------:R1:W2:Y:S01]  /*73a0*/  @!P0 LDG.E.U8 R198, desc[UR16][R156.64] ;  /* 0x000000109cc68981 */ /* 0x0002a2000c1e1100 */
[----:B0-----:R-:W-:Y:S02]  /*73b0*/  PRMT R160, RZ, 0x7610, R160 ;  /* 0x00007610ffa07816 */ /* 0x001fe400000000a0 */
[----:B-1----:R-:W-:-:S05]  /*73c0*/  IADD3 R156, P1, R141, R250, RZ ;  /* 0x000000fa8d9c7210 */ /* 0x002fca0007f3e0ff */
[----:B------:R-:W-:-:S05]  /*73d0*/  IMAD.X R157, R146, 0x1, R249, P1 ;  /* 0x00000001929d7824 */ /* 0x000fca00008e06f9 */
[----:B------:R0:W2:Y:S04]  /*73e0*/  @!P0 LDG.E.U8 R160, desc[UR16][R156.64] ;  /* 0x000000109ca08981 */ /* 0x0000a8000c1e1100 */
[----:B----4-:R3:W-:Y:S01]  /*73f0*/  STS.U8 [R205+UR12+0x2004], R154 ;  /* 0x0020049acd007988 */ /* 0x0107e2000800000c */
[----:B0-----:R-:W-:-:S05]  /*7400*/  IADD3 R156, P1, R141, R252, RZ ;  /* 0x000000fc8d9c7210 */ /* 0x001fca0007f3e0ff */
[----:B------:R-:W-:Y:S01]  /*7410*/  IMAD.X R157, R146, 0x1, R251, P1 ;  /* 0x00000001929d7824 */ /* 0x000fe200008e06fb */
[----:B---3--:R-:W-:Y:S02]  /*7420*/  IADD3 R154, P1, R141, R155, RZ ;  /* 0x0000009b8d9a7210 */ /* 0x008fe40007f3e0ff */
[----:B------:R-:W3:Y:S01]  /*7430*/  LDL R155, [R1] ;  /* 0x00000000019b7983 */ /* 0x000ee20000100800 */
[----:B------:R-:W-:-:S06]  /*7440*/  PRMT R203, RZ, 0x7610, R203 ;  /* 0x00007610ffcb7816 */ /* 0x000fcc00000000cb */
[----:B------:R0:W4:Y:S02]  /*7450*/  @!P0 LDG.E.U8 R203, desc[UR16][R156.64] ;  /* 0x000000109ccb8981 */ /* 0x000124000c1e1100 */
[----:B0-----:R-:W-:Y:S01]  /*7460*/  PRMT R156, RZ, 0x7610, R156 ;  /* 0x00007610ff9c7816 */ /* 0x001fe2000000009c */
[----:B---3--:R-:W-:-:S05]  /*7470*/  IMAD.X R155, R146, 0x1, R155, P1 ;  /* 0x00000001929b7824 */ /* 0x008fca00008e069b */
[----:B------:R0:W3:Y:S04]  /*7480*/  @!P0 LDG.E.U8 R156, desc[UR16][R154.64] ;  /* 0x000000109a9c8981 */ /* 0x0000e8000c1e1100 */
[----:B------:R-:W0:Y:S04]  /*7490*/  LDL R155, [R1+0xc] ;  /* 0x00000c00019b7983 */ /* 0x000e280000100800 */
[----:B------:R1:W-:Y:S04]  /*74a0*/  STS.U8 [R205+UR12+0x2006], R153 ;  /* 0x00200699cd007988 */ /* 0x0003e8000800000c */
[----:B-1----:R-:W2:Y:S01]  /*74b0*/  LDL R153, [R1+0x14] ;  /* 0x0000140001997983 */ /* 0x002ea20000100800 */
[----:B0-----:R-:W-:-:S03]  /*74c0*/  IADD3 R154, P1, R141, R155, RZ ;  /* 0x0000009b8d9a7210 */ /* 0x001fc60007f3e0ff */
[----:B------:R-:W4:Y:S04]  /*74d0*/  LDL R155, [R1+0x8] ;  /* 0x00000800019b7983 */ /* 0x000f280000100800 */
[----:B------:R2:W-:Y:S01]  /*74e0*/  STS.U8 [R205+UR12+0x2008], R152 ;  /* 0x00200898cd007988 */ /* 0x0005e2000800000c */
[----:B------:R-:W-:Y:S01]  /*74f0*/  PRMT R157, RZ, 0x7610, R157 ;  /* 0x00007610ff9d7816 */ /* 0x000fe2000000009d */
[C---:B----4-:R-:W-:Y:S01]  /*7500*/  IMAD.X R155, R146.reuse, 0x1, R155, P1 ;  /* 0x00000001929b7824 */ /* 0x050fe200008e069b */
[----:B--2---:R-:W-:Y:S02]  /*7510*/  IADD3 R152, P1, R141, R153, RZ ;  /* 0x000000998d987210 */ /* 0x004fe40007f3e0ff */
[----:B------:R-:W2:Y:S04]  /*7520*/  LDL R153, [R1+0x10] ;  /* 0x0000100001997983 */ /* 0x000ea80000100800 */
[----:B------:R0:W4:Y:S02]  /*7530*/  @!P0 LDG.E.U8 R157, desc[UR16][R154.64] ;  /* 0x000000109a9d8981 */ /* 0x000124000c1e1100 */
[----:B0-----:R-:W-:Y:S01]  /*7540*/  PRMT R154, RZ, 0x7610, R154 ;  /* 0x00007610ff9a7816 */ /* 0x001fe2000000009a */
[----:B--2---:R-:W-:-:S05]  /*7550*/  IMAD.X R153, R146, 0x1, R153, P1 ;  /* 0x0000000192997824 */ /* 0x004fca00008e0699 */
[----:B------:R0:W2:Y:S04]  /*7560*/  @!P0 LDG.E.U8 R154, desc[UR16][R152.64] ;  /* 0x00000010989a8981 */ /* 0x0000a8000c1e1100 */
[----:B------:R-:W0:Y:S02]  /*7570*/  LDL R153, [R1+0x1c] ;  /* 0x00001c0001997983 */ /* 0x000e240000100800 */
[----:B0-----:R-:W-:Y:S02]  /*7580*/  IADD3 R152, P1, R141, R153, RZ ;  /* 0x000000998d987210 */ /* 0x001fe40007f3e0ff */
[----:B------:R-:W3:Y:S01]  /*7590*/  LDL R153, [R1+0x18] ;  /* 0x0000180001997983 */ /* 0x000ee20000100800 */
[----:B------:R-:W-:-:S03]  /*75a0*/  PRMT R155, RZ, 0x7610, R155 ;  /* 0x00007610ff9b7816 */ /* 0x000fc6000000009b */
[----:B------:R0:W-:Y:S04]  /*75b0*/  STS.U8 [R205+UR12+0x200a], R151 ;  /* 0x00200a97cd007988 */ /* 0x0001e8000800000c */
[----:B0-----:R-:W4:Y:S01]  /*75c0*/  LDL R151, [R1+0x24] ;  /* 0x0000240001977983 */ /* 0x001f220000100800 */
[----:B---3--:R-:W-:-:S05]  /*75d0*/  IMAD.X R153, R146, 0x1, R153, P1 ;  /* 0x0000000192997824 */ /* 0x008fca00008e0699 */
[----:B------:R0:W3:Y:S04]  /*75e0*/  @!P0 LDG.E.U8 R155, desc[UR16][R152.64] ;  /* 0x00000010989b8981 */ /* 0x0000e8000c1e1100 */
[----:B------:R-:W2:Y:S04]  /*75f0*/  LDL R153, [R1+0x20] ;  /* 0x0000200001997983 */ /* 0x000ea80000100800 */
[----:B------:R4:W-:Y:S01]  /*7600*/  STS.U8 [R205+UR12+0x200c], R150 ;  /* 0x00200c96cd007988 */ /* 0x0009e2000800000c */
[----:B0-----:R-:W-:Y:S02]  /*7610*/  PRMT R152, RZ, 0x7610, R152 ;  /* 0x00007610ff987816 */ /* 0x001fe40000000098 */
[----:B----4-:R-:W-:-:S05]  /*7620*/  IADD3 R150, P1, R141, R151, RZ ;  /* 0x000000978d967210 */ /* 0x010fca0007f3e0ff */
[----:B--2---:R-:W-:-:S05]  /*7630*/  IMAD.X R151, R146, 0x1, R153, P1 ;  /* 0x0000000192977824 */ /* 0x004fca00008e0699 */
[----:B------:R0:W2:Y:S04]  /*7640*/  @!P0 LDG.E.U8 R152, desc[UR16][R150.64] ;  /* 0x0000001096988981 */ /* 0x0000a8000c1e1100 */
[----:B------:R-:W0:Y:S02]  /*7650*/  LDL R151, [R1+0x2c] ;  /* 0x00002c0001977983 */ /* 0x000e240000100800 */
[----:B0-----:R-:W-:Y:S02]  /*7660*/  IADD3 R150, P1, R141, R151, RZ ;  /* 0x000000978d967210 */ /* 0x001fe40007f3e0ff */
[----:B------:R-:W4:Y:S04]  /*7670*/  LDL R151, [R1+0x28] ;  /* 0x0000280001977983 */ /* 0x000f280000100800 */
[----:B------:R0:W-:Y:S02]  /*7680*/  STS.U8 [R205+UR12+0x200e], R135 ;  /* 0x00200e87cd007988 */ /* 0x0001e4000800000c */
[----:B0-----:R-:W-:Y:S01]  /*7690*/  PRMT R135, RZ, 0x7610, R135 ;  /* 0x00007610ff877816 */ /* 0x001fe20000000087 */
[----:B----4-:R-:W-:-:S05]  /*76a0*/  IMAD.X R151, R146, 0x1, R151, P1 ;  /* 0x0000000192977824 */ /* 0x010fca00008e0697 */
[----:B------:R0:W4:Y:S04]  /*76b0*/  @!P0 LDG.E.U8 R135, desc[UR16][R150.64] ;  /* 0x0000001096878981 */ /* 0x000128000c1e1100 */
[----:B------:R-:W0:Y:S01]  /*76c0*/  LDL R151, [R1+0x34] ;  /* 0x0000340001977983 */ /* 0x000e220000100800 */
[----:B------:R-:W-:Y:S02]  /*76d0*/  LOP3.LUT R153, R205, 0x10, RZ, 0x3c, !PT ;  /* 0x00000010cd997812 */ /* 0x000fe400078e3cff */
[----:B0-----:R-:W-:Y:S02]  /*76e0*/  IADD3 R150, P1, R141, R151, RZ ;  /* 0x000000978d967210 */ /* 0x001fe40007f3e0ff */
[----:B------:R-:W3:Y:S04]  /*76f0*/  LDL R151, [R1+0x30] ;  /* 0x0000300001977983 */ /* 0x000ee80000100800 */
[----:B------:R0:W-:Y:S02]  /*7700*/  STS.U8 [R153+UR12+0x2000], R138 ;  /* 0x0020008a99007988 */ /* 0x0001e4000800000c */
        /* <DEDUP_REMOVED lines=8> */
[----:B------:R0:W-:Y:S02]  /*7790*/  STS.U8 [R153+UR12+0x2004], R136 ;  /* 0x0020048899007988 */ /* 0x0001e4000800000c */
[----:B0-----:R-:W-:Y:S02]  /*77a0*/  PRMT R136, RZ, 0x7610, R136 ;  /* 0x00007610ff887816 */ /* 0x001fe40000000088 */
[----:B------:R0:W-:Y:S01]  /*77b0*/  STS.U8 [R153+UR12+0x2006], R145 ;  /* 0x0020069199007988 */ /* 0x0001e2000800000c */
[----:B----4-:R-:W-:Y:S01]  /*77c0*/  IMAD.X R151, R146, 0x1, R151, P1 ;  /* 0x0000000192977824 */ /* 0x010fe200008e0697 */
[----:B--2---:R-:W-:-:S04]  /*77d0*/  IADD3 R144, P1, R141, R144, RZ ;  /* 0x000000908d907210 */ /* 0x004fc80007f3e0ff */
[----:B------:R1:W2:Y:S01]  /*77e0*/  @!P0 LDG.E.U8 R136, desc[UR16][R150.64] ;  /* 0x0000001096888981 */ /* 0x0002a2000c1e1100 */
[----:B0-----:R-:W-:Y:S01]  /*77f0*/  IMAD.X R145, R146, 0x1, R2, P1 ;  /* 0x0000000192917824 */ /* 0x001fe200008e0602 */
[----:B-1----:R-:W-:-:S06]  /*7800*/  PRMT R150, RZ, 0x7610, R150 ;  /* 0x00007610ff967816 */ /* 0x002fcc0000000096 */
[----:B------:R0:W4:Y:S04]  /*7810*/  @!P0 LDG.E.U8 R150, desc[UR16][R144.64] ;  /* 0x0000001090968981 */ /* 0x000128000c1e1100 */
[----:B------:R-:W0:Y:S04]  /*7820*/  LDL R145, [R1+0x4c] ;  /* 0x00004c0001917983 */ /* 0x000e280000100800 */
[----:B------:R1:W-:Y:S04]  /*7830*/  STS.U8 [R153+UR12+0x2008], R148 ;  /* 0x0020089499007988 */ /* 0x0003e8000800000c */
[----:B------:R3:W-:Y:S01]  /*7840*/  STS.U8 [R153+UR12+0x200a], R149 ;  /* 0x00200a9599007988 */ /* 0x0007e2000800000c */
[----:B-1----:R-:W-:-:S02]  /*7850*/  PRMT R148, RZ, 0x7610, R148 ;  /* 0x00007610ff947816 */ /* 0x002fc40000000094 */
[----:B---3--:R-:W-:Y:S02]  /*7860*/  PRMT R149, RZ, 0x7610, R149 ;  /* 0x00007610ff957816 */ /* 0x008fe40000000095 */
[----:B------:R-:W-:Y:S01]  /*7870*/  PRMT R151, RZ, 0x7610, R151 ;  /* 0x00007610ff977816 */ /* 0x000fe20000000097 */
[----:B------:R1:W-:Y:S04]  /*7880*/  STS.U8 [R153+UR12+0x200c], R132 ;  /* 0x00200c8499007988 */ /* 0x0003e8000800000c */
[----:B------:R3:W-:Y:S01]  /*7890*/  STS.U8 [R153+UR12+0x200e], R143 ;  /* 0x00200e8f99007988 */ /* 0x0007e2000800000c */
[----:B-1----:R-:W-:Y:S02]  /*78a0*/  LOP3.LUT R132, R205, 0x20, RZ, 0x3c, !PT ;  /* 0x00000020cd847812 */ /* 0x002fe400078e3cff */
[----:B---3--:R-:W-:-:S03]  /*78b0*/  PRMT R153, RZ, 0x7610, R153 ;  /* 0x00007610ff997816 */ /* 0x008fc60000000099 */
[----:B------:R1:W-:Y:S02]  /*78c0*/  STS.U8 [R132+UR12+0x2000], R131 ;  /* 0x0020008384007988 */ /* 0x0003e4000800000c */
[----:B-1----:R-:W-:Y:S02]  /*78d0*/  PRMT R131, RZ, 0x7610, R131 ;  /* 0x00007610ff837816 */ /* 0x002fe40000000083 */
[----:B------:R1:W-:Y:S04]  /*78e0*/  STS.U8 [R132+UR12+0x2002], R142 ;  /* 0x0020028e84007988 */ /* 0x0003e8000800000c */
[----:B------:R3:W-:Y:S01]  /*78f0*/  STS.U8 [R132+UR12+0x2004], R133 ;  /* 0x0020048584007988 */ /* 0x0007e2000800000c */
[C---:B-1----:R-:W-:Y:S02]  /*7900*/  IMAD.IADD R142, R141.reuse, 0x1, R18 ;  /* 0x000000018d8e7824 */ /* 0x042fe400078e0212 */
[C---:B---3--:R-:W-:Y:S01]  /*7910*/  IMAD.IADD R132, R141.reuse, 0x1, R20 ;  /* 0x000000018d847824 */ /* 0x048fe200078e0214 */
[----:B0-----:R-:W-:-:S05]  /*7920*/  IADD3 R144, P1, R141, R145, RZ ;  /* 0x000000918d907210 */ /* 0x001fca0007f3e0ff */
[----:B------:R-:W-:Y:S01]  /*7930*/  IMAD.X R145, R146, 0x1, R0, P1 ;  /* 0x0000000192917824 */ /* 0x000fe200008e0600 */
[----:B------:R-:W-:-:S04]  /*7940*/  IADD3 RZ, P1, R141, R10, RZ ;  /* 0x0000000a8dff7210 */ /* 0x000fc80007f3e0ff */
[----:B------:R0:W3:Y:S02]  /*7950*/  @!P0 LDG.E.U8 R148, desc[UR16][R144.64] ;  /* 0x0000001090948981 */ /* 0x0000e4000c1e1100 */
[C---:B0-----:R-:W-:Y:S02]  /*7960*/  IMAD.IADD R144, R141.reuse, 0x1, R10 ;  /* 0x000000018d907824 */ /* 0x041fe400078e020a */
[----:B------:R-:W-:Y:S01]  /*7970*/  IMAD.X R145, R146, 0x1, R19, P1 ;  /* 0x0000000192917824 */ /* 0x000fe200008e0613 */
[----:B------:R-:W-:-:S04]  /*7980*/  IADD3 RZ, P1, R141, R11, RZ ;  /* 0x0000000b8dff7210 */ /* 0x000fc80007f3e0ff */
[----:B------:R0:W2:Y:S02]  /*7990*/  @!P0 LDG.E.U8 R149, desc[UR16][R144.64] ;  /* 0x0000001090958981 */ /* 0x0000a4000c1e1100 */
        /* <DEDUP_REMOVED lines=11> */
[----:B------:R0:W4:Y:S01]  /*7a50*/  @!P0 LDG.E.U8 R131, desc[UR16][R144.64] ;  /* 0x0000001090838981 */ /* 0x000122000c1e1100 */
[----:B------:R-:W-:Y:S01]  /*7a60*/  IMAD.X R143, R146, 0x1, R5, P1 ;  /* 0x00000001928f7824 */ /* 0x000fe200008e0605 */
[----:B------:R-:W-:Y:S02]  /*7a70*/  IADD3 RZ, P1, R141, R20, RZ ;  /* 0x000000148dff7210 */ /* 0x000fe40007f3e0ff */
[----:B0-----:R-:W-:-:S03]  /*7a80*/  PRMT R144, RZ, 0x7610, R144 ;  /* 0x00007610ff907816 */ /* 0x001fc60000000090 */
[----:B------:R-:W-:-:S03]  /*7a90*/  IMAD.X R133, R146, 0x1, R93, P1 ;  /* 0x0000000192857824 */ /* 0x000fc600008e065d */
[----:B------:R0:W2:Y:S01]  /*7aa0*/  @!P0 LDG.E.U8 R144, desc[UR16][R142.64] ;  /* 0x000000108e908981 */ /* 0x0000a2000c1e1100 */
[----:B------:R-:W-:Y:S02]  /*7ab0*/  IADD3 RZ, P1, R141, R22, RZ ;  /* 0x000000168dff7210 */ /* 0x000fe40007f3e0ff */
[----:B0-----:R-:W-:-:S06]  /*7ac0*/  PRMT R142, RZ, 0x7610, R142 ;  /* 0x00007610ff8e7816 */ /* 0x001fcc000000008e */
[----:B------:R0:W2:Y:S02]  /*7ad0*/  @!P0 LDG.E.U8 R142, desc[UR16][R132.64] ;  /* 0x00000010848e8981 */ /* 0x0000a4000c1e1100 */
[----:B0-----:R-:W-:Y:S01]  /*7ae0*/  LOP3.LUT R133, R205, 0x20, RZ, 0x3c, !PT ;  /* 0x00000020cd857812 */ /* 0x001fe200078e3cff */
[----:B------:R-:W-:-:S04]  /*7af0*/  IMAD.IADD R132, R141, 0x1, R22 ;  /* 0x000000018d847824 */ /* 0x000fc800078e0216 */
[----:B------:R0:W-:Y:S02]  /*7b00*/  STS.U8 [R133+UR12+0x2006], R139 ;  /* 0x0020068b85007988 */ /* 0x0001e4000800000c */
[----:B0-----:R-:W-:Y:S01]  /*7b10*/  PRMT R139, RZ, 0x7610, R139 ;  /* 0x00007610ff8b7816 */ /* 0x001fe2000000008b */
[----:B------:R-:W-:Y:S01]  /*7b20*/  IMAD.X R133, R146, 0x1, R95, P1 ;  /* 0x0000000192857824 */ /* 0x000fe200008e065f */
[----:B------:R-:W-:-:S04]  /*7b30*/  IADD3 RZ, P1, R141, R88, RZ ;  /* 0x000000588dff7210 */ /* 0x000fc80007f3e0ff */
        /* <DEDUP_REMOVED lines=21> */
[----:B------:R0:W2:Y:S01]  /*7c90*/  @!P0 LDG.E.U8 R134, desc[UR16][R132.64] ;  /* 0x0000001084868981 */ /* 0x0000a2000c1e1100 */
[----:B------:R-:W-:Y:S02]  /*7ca0*/  PRMT R143, RZ, 0x7610, R143 ;  /* 0x00007610ff8f7816 */ /* 0x000fe4000000008f */
[----:B0-----:R-:W-:Y:S01]  /*7cb0*/  LOP3.LUT R133, R205, 0x20, RZ, 0x3c, !PT ;  /* 0x00000020cd857812 */ /* 0x001fe200078e3cff */
[----:B------:R-:W-:-:S04]  /*7cc0*/  IMAD.IADD R132, R141, 0x1, R94 ;  /* 0x000000018d847824 */ /* 0x000fc800078e025e */
[----:B------:R0:W-:Y:S01]  /*7cd0*/  STS.U8 [R133+UR12+0x200e], R147 ;  /* 0x00200e9385007988 */ /* 0x0001e2000800000c */
[----:B------:R-:W-:Y:S01]  /*7ce0*/  PRMT R145, RZ, 0x7610, R145 ;  /* 0x00007610ff917816 */ /* 0x000fe20000000091 */
[----:B0-----:R-:W-:Y:S01]  /*7cf0*/  IMAD.X R133, R146, 0x1, R103, P1 ;  /* 0x0000000192857824 */ /* 0x001fe200008e0667 */
[----:B------:R-:W-:-:S04]  /*7d00*/  IADD3 RZ, P1, R141, R96, RZ ;  /* 0x000000608dff7210 */ /* 0x000fc80007f3e0ff */
[----:B------:R0:W2:Y:S01]  /*7d10*/  @!P0 LDG.E.U8 R143, desc[UR16][R132.64] ;  /* 0x00000010848f8981 */ /* 0x0000a2000c1e1100 */
[----:B------:R-:W-:Y:S02]  /*7d20*/  LOP3.LUT R205, R205, 0x30, RZ, 0x3c, !PT ;  /* 0x00000030cdcd7812 */ /* 0x000fe400078e3cff */
[----:B------:R-:W-:Y:S01]  /*7d30*/  PRMT R147, RZ, 0x7610, R147 ;  /* 0x00007610ff937816 */ /* 0x000fe20000000093 */
[C---:B0-----:R-:W-:Y:S02]  /*7d40*/  IMAD.IADD R132, R141.reuse, 0x1, R96 ;  /* 0x000000018d847824 */ /* 0x041fe400078e0260 */
[----:B------:R-:W-:Y:S01]  /*7d50*/  IMAD.X R133, R146, 0x1, R105, P1 ;  /* 0x0000000192857824 */ /* 0x000fe200008e0669 */
[----:B------:R-:W-:-:S04]  /*7d60*/  IADD3 RZ, P1, R141, R98, RZ ;  /* 0x000000628dff7210 */ /* 0x000fc80007f3e0ff */
[----:B------:R0:W2:Y:S04]  /*7d70*/  @!P0 LDG.E.U8 R145, desc[UR16][R132.64] ;  /* 0x0000001084918981 */ /* 0x0000a8000c1e1100 */
[----:B------:R1:W-:Y:S01]  /*7d80*/  STS.U8 [R205+UR12+0x2002], R204 ;  /* 0x002002cccd007988 */ /* 0x0003e2000800000c */
[C---:B0-----:R-:W-:Y:S02]  /*7d90*/  IMAD.IADD R132, R141.reuse, 0x1, R98 ;  /* 0x000000018d847824 */ /* 0x041fe400078e0262 */
[----:B------:R-:W-:Y:S01]  /*7da0*/  IMAD.X R133, R146, 0x1, R107, P1 ;  /* 0x0000000192857824 */ /* 0x000fe200008e066b */
[----:B------:R-:W-:Y:S02]  /*7db0*/  IADD3 RZ, P1, R141, R100, RZ ;  /* 0x000000648dff7210 */ /* 0x000fe40007f3e0ff */
[----:B-1----:R-:W-:-:S02]  /*7dc0*/  PRMT R204, RZ, 0x7610, R204 ;  /* 0x00007610ffcc7816 */ /* 0x002fc400000000cc */
[----:B------:R0:W2:Y:S02]  /*7dd0*/  @!P0 LDG.E.U8 R147, desc[UR16][R132.64] ;  /* 0x0000001084938981 */ /* 0x0000a4000c1e1100 */
[C---:B0-----:R-:W-:Y:S02]  /*7de0*/  IMAD.IADD R132, R141.reuse, 0x1, R100 ;  /* 0x000000018d847824 */ /* 0x041fe400078e0264 */
[----:B------:R-:W-:Y:S01]  /*7df0*/  IMAD.X R133, R146, 0x1, R109, P1 ;  /* 0x0000000192857824 */ /* 0x000fe200008e066d */
[----:B------:R-:W-:-:S04]  /*7e00*/  IADD3 RZ, P1, R141, R102, RZ ;  /* 0x000000668dff7210 */ /* 0x000fc80007f3e0ff */
[----:B------:R0:W2:Y:S02]  /*7e10*/  @!P0 LDG.E.U8 R204, desc[UR16][R132.64] ;  /* 0x0000001084cc8981 */ /* 0x0000a4000c1e1100 */
[----:B0-----:R-:W-:Y:S01]  /*7e20*/  IMAD.IADD R132, R141, 0x1, R102 ;  /* 0x000000018d847824 */ /* 0x001fe200078e0266 */
[----:B------:R-:W-:Y:S01]  /*7e30*/  PRMT R141, RZ, 0x7610, R141 ;  /* 0x00007610ff8d7816 */ /* 0x000fe2000000008d */
[----:B------:R-:W-:-:S05]  /*7e40*/  IMAD.X R133, R146, 0x1, R111, P1 ;  /* 0x0000000192857824 */ /* 0x000fca00008e066f */
[----:B------:R0:W2:Y:S02]  /*7e50*/  @!P0 LDG.E.U8 R141, desc[UR16][R132.64] ;  /* 0x00000010848d8981 */ /* 0x0000a4000c1e1100 */
[----:B0-----:R-:W0:Y:S02]  /*7e60*/  S2R R132, SR_TID.X ;  /* 0x0000000000847919 */ /* 0x001e240000002100 */
[----:B------:R1:W-:Y:S04]  /*7e70*/  STS.U8 [R205+UR12+0x2000], R207 ;  /* 0x002000cfcd007988 */ /* 0x0003e8000800000c */
[----:B------:R3:W-:Y:S04]  /*7e80*/  STS.U8 [R205+UR12+0x2004], R209 ;  /* 0x002004d1cd007988 */ /* 0x0007e8000800000c */
[----:B------:R3:W-:Y:S04]  /*7e90*/  STS.U8 [R205+UR12+0x2006], R202 ;  /* 0x002006cacd007988 */ /* 0x0007e8000800000c */
[----:B-1----:R-:W2:Y:S04]  /*7ea0*/  LDL.LU R207, [R1+0x38] ;  /* 0x0000380001cf7983 */ /* 0x002ea80000300800 */
[----:B------:R-:W2:Y:S04]  /*7eb0*/  LDL.LU R146, [R1+0x30] ;  /* 0x0000300001927983 */ /* 0x000ea80000300800 */
[----:B---3--:R-:W3:Y:S04]  /*7ec0*/  LDL.LU R209, [R1+0x28] ;  /* 0x0000280001d17983 */ /* 0x008ee80000300800 */
[----:B------:R-:W3:Y:S04]  /*7ed0*/  LDL.LU R202, [R1+0x20] ;  /* 0x0000200001ca7983 */ /* 0x000ee80000300800 */
[----:B------:R1:W-:Y:S01]  /*7ee0*/  STS.U8 [R205+UR12+0x2008], R201 ;  /* 0x002008c9cd007988 */ /* 0x0003e2000800000c */
[----:B0-----:R-:W-:-:S03]  /*7ef0*/  LOP3.LUT R132, R132, 0x7f, RZ, 0xc0, !PT ;  /* 0x0000007f84847812 */ /* 0x001fc600078ec0ff */
[----:B------:R0:W-:Y:S04]  /*7f00*/  STS.U8 [R205+UR12+0x200a], R200 ;  /* 0x00200ac8cd007988 */ /* 0x0001e8000800000c */
[----:B------:R4:W-:Y:S04]  /*7f10*/  STS.U8 [R205+UR12+0x200c], R199 ;  /* 0x00200cc7cd007988 */ /* 0x0009e8000800000c */
[----:B-1----:R-:W3:Y:S04]  /*7f20*/  LDL.LU R201, [R1+0x4c] ;  /* 0x00004c0001c97983 */ /* 0x002ee80000300800 */
[----:B0-----:R-:W3:Y:S04]  /*7f30*/  LDL.LU R200, [R1+0x18] ;  /* 0x0000180001c87983 */ /* 0x001ee80000300800 */
[----:B----4-:R-:W4:Y:S04]  /*7f40*/  LDL.LU R199, [R1+0x44] ;  /* 0x0000440001c77983 */ /* 0x010f280000300800 */
[----:B------:R0:W-:Y:S04]  /*7f50*/  STS.U8 [R205+UR12+0x200e], R197 ;  /* 0x00200ec5cd007988 */ /* 0x0001e8000800000c */
[----:B------:R1:W-:Y:S04]  /*7f60*/  STS.U8 [R132+UR12+0x1600], R193 ;  /* 0x001600c184007988 */ /* 0x0003e8000800000c */
[----:B------:R1:W-:Y:S04]  /*7f70*/  STS.U8 [R132+UR12+0x1400], R162 ;  /* 0x001400a284007988 */ /* 0x0003e8000800000c */
[----:B0-----:R-:W3:Y:S04]  /*7f80*/  LDL.LU R197, [R1+0x3c] ;  /* 0x00003c0001c57983 */ /* 0x001ee80000300800 */
[----:B------:R-:W4:Y:S04]  /*7f90*/  LDL.LU R205, [R1+0x10] ;  /* 0x0000100001cd7983 */ /* 0x000f280000300800 */
[----:B-1----:R-:W3:Y:S04]  /*7fa0*/  LDL.LU R193, [R1+0x8] ;  /* 0x0000080001c17983 */ /* 0x002ee80000300800 */
[----:B------:R-:W4:Y:S04]  /*7fb0*/  LDL.LU R162, [R1+0x34] ;  /* 0x0000340001a27983 */ /* 0x000f280000300800 */
[----:B------:R0:W-:Y:S04]  /*7fc0*/  STS.U8 [R132+UR12+0x1e00], R168 ;  /* 0x001e00a884007988 */ /* 0x0001e8000800000c */
[----:B------:R1:W-:Y:S04]  /*7fd0*/  STS.U8 [R132+UR12+0x1200], R169 ;  /* 0x001200a984007988 */ /* 0x0003e8000800000c */
[----:B------:R1:W-:Y:S04]  /*7fe0*/  STS.U8 [R132+UR12+0x1000], R171 ;  /* 0x001000ab84007988 */ /* 0x0003e8000800000c */
[----:B0-----:R-:W3:Y:S04]  /*7ff0*/  LDL.LU R168, [R1] ;  /* 0x0000000001a87983 */ /* 0x001ee80000300800 */
[----:B-1----:R-:W4:Y:S04]  /*8000*/  LDL.LU R169, [R1+0x2c] ;  /* 0x00002c0001a97983 */ /* 0x002f280000300800 */
[----:B------:R-:W3:Y:S04]  /*8010*/  LDL.LU R171, [R1+0x24] ;  /* 0x0000240001ab7983 */ /* 0x000ee80000300800 */
[----:B------:R0:W-:Y:S04]  /*8020*/  STS.U8 [R132+UR12+0xe00], R175 ;  /* 0x000e00af84007988 */ /* 0x0001e8000800000c */
[----:B------:R1:W-:Y:S04]  /*8030*/  STS.U8 [R132+UR12+0xc00], R179 ;  /* 0x000c00b384007988 */ /* 0x0003e8000800000c */
[----:B------:R1:W-:Y:S04]  /*8040*/  STS.U8 [R132+UR12+0xa00], R183 ;  /* 0x000a00b784007988 */ /* 0x0003e8000800000c */
[----:B0-----:R-:W4:Y:S04]  /*8050*/  LDL.LU R175, [R1+0x1c] ;  /* 0x00001c0001af7983 */ /* 0x001f280000300800 */
[----:B-1----:R-:W3:Y:S04]  /*8060*/  LDL.LU R179, [R1+0x14] ;  /* 0x0000140001b37983 */ /* 0x002ee80000300800 */
[----:B------:R-:W4:Y:S04]  /*8070*/  LDL.LU R183, [R1+0xc] ;  /* 0x00000c0001b77983 */ /* 0x000f280000300800 */
[----:B------:R0:W-:Y:S04]  /*8080*/  STS.U8 [R132+UR12+0x800], R190 ;  /* 0x000800be84007988 */ /* 0x0001e8000800000c */
[----:B0-----:R-:W3:Y:S01]  /*8090*/  LDL.LU R190, [R1+0x4] ;  /* 0x0000040001be7983 */ /* 0x001ee20000300800 */
[----:B------:R-:W0:Y:S03]  /*80a0*/  S2R R133, SR_TID.X ;  /* 0x0000000000857919 */ /* 0x000e260000002100 */
[----:B------:R1:W-:Y:S04]  /*80b0*/  STS.U8 [R132+UR12+0x1c00], R131 ;  /* 0x001c008384007988 */ /* 0x0003e8000800000c */
[----:B------:R-:W-:Y:S04]  /*80c0*/  STS.U8 [R132+UR12+0x600], R198 ;  /* 0x000600c684007988 */ /* 0x000fe8000800000c */
[----:B------:R-:W-:Y:S04]  /*80d0*/  STS.U8 [R132+UR12+0x400], R157 ;  /* 0x0004009d84007988 */ /* 0x000fe8000800000c */
[----:B------:R-:W-:Y:S04]  /*80e0*/  STS.U8 [R132+UR12+0x200], R135 ;  /* 0x0002008784007988 */ /* 0x000fe8000800000c */
[----:B------:R-:W-:Y:S04]  /*80f0*/  STS.U8 [R132+UR12], R148 ;  /* 0x0000009484007988 */ /* 0x000fe8000800000c */
[----:B--2---:R-:W-:Y:S01]  /*8100*/  STS.U8 [R132+UR12+0x1a00], R137 ;  /* 0x001a008984007988 */ /* 0x004fe2000800000c */
[----:B0-----:R-:W-:-:S04]  /*8110*/  LOP3.LUT R133, R133, 0x7f, RZ, 0xc0, !PT ;  /* 0x0000007f85857812 */ /* 0x001fc800078ec0ff */
[C---:B-1----:R-:W-:Y:S01]  /*8120*/  LOP3.LUT R131, R133.reuse, 0x10, RZ, 0x3c, !PT ;  /* 0x0000001085837812 */ /* 0x042fe200078e3cff */
[----:B------:R0:W-:Y:S04]  /*8130*/  STS.U8 [R132+UR12+0x1800], R145 ;  /* 0x0018009184007988 */ /* 0x0001e8000800000c */
[----:B------:R-:W-:Y:S01]  /*8140*/  STS.U8 [R131+UR12+0x80], R150 ;  /* 0x0000809683007988 */ /* 0x000fe2000800000c */
[C---:B0-----:R-:W-:Y:S02]  /*8150*/  LOP3.LUT R132, R133.reuse, 0x20, RZ, 0x3c, !PT ;  /* 0x0000002085847812 */ /* 0x041fe400078e3cff */
[----:B------:R-:W-:Y:S01]  /*8160*/  LOP3.LUT R133, R133, 0x30, RZ, 0x3c, !PT ;  /* 0x0000003085857812 */ /* 0x000fe200078e3cff */
[----:B------:R-:W-:Y:S04]  /*8170*/  STS.U8 [R131+UR12+0x280], R152 ;  /* 0x0002809883007988 */ /* 0x000fe8000800000c */
        /* <DEDUP_REMOVED lines=13> */
[----:B------:R0:W-:Y:S04]  /*8250*/  STS.U8 [R131+UR12+0x1680], R141 ;  /* 0x0016808d83007988 */ /* 0x0001e8000800000c */
[----:B------:R-:W-:Y:S04]  /*8260*/  STS.U8 [R132+UR12+0x100], R136 ;  /* 0x0001008884007988 */ /* 0x000fe8000800000c */
[----:B------:R-:W-:Y:S01]  /*8270*/  STS.U8 [R132+UR12+0x300], R155 ;  /* 0x0003009b84007988 */ /* 0x000fe2000800000c */
[----:B------:R-:W-:Y:S01]  /*8280*/  UMOV UR20, UR4 ;  /* 0x0000000400147c82 */ /* 0x000fe20008000000 */
[----:B------:R-:W-:Y:S01]  /*8290*/  UMOV UR21, 0x80000020 ;  /* 0x8000002000157882 */ /* 0x000fe20000000000 */
[----:B------:R-:W-:Y:S01]  /*82a0*/  UMOV UR22, UR6 ;  /* 0x0000000600167c82 */ /* 0x000fe20008000000 */
[----:B------:R-:W-:Y:S01]  /*82b0*/  STS.U8 [R132+UR12+0x500], R203 ;  /* 0x000500cb84007988 */ /* 0x000fe2000800000c */
[----:B------:R-:W-:Y:S01]  /*82c0*/  UMOV UR23, 0x80000020 ;  /* 0x8000002000177882 */ /* 0x000fe20000000000 */
[----:B------:R-:W-:-:S02]  /*82d0*/  USHF.R.S32.HI UR19, URZ, 0x1f, UR13 ;  /* 0x0000001f3f137899 */ /* 0x000fc4000801140d */
[----:B------:R-:W-:Y:S01]  /*82e0*/  IADD3 R4, P2, R4, UR13, RZ ;  /* 0x0000000d04047c10 */ /* 0x000fe2000ff5e0ff */
[----:B------:R-:W-:Y:S01]  /*82f0*/  STS.U8 [R132+UR12+0x700], R194 ;  /* 0x000700c284007988 */ /* 0x000fe2000800000c */
[----:B------:R-:W-:Y:S01]  /*8300*/  IADD3 R7, P3, R7, UR13, RZ ;  /* 0x0000000d07077c10 */ /* 0x000fe2000ff7e0ff */
[----:B0-----:R-:W0:Y:S02]  /*8310*/  LDC R131, c[0x0][0x238] ;  /* 0x00008e00ff837b82 */ /* 0x001e240000000800 */
        /* <DEDUP_REMOVED lines=27> */
[----:B------:R-:W-:Y:S01]  /*84d0*/  STS.U8 [R133+UR12+0x1f80], R191 ;  /* 0x001f80bf85007988 */ /* 0x000fe2000800000c */
[----:B------:R1:W-:Y:S06]  /*84e0*/  MEMBAR.ALL.CTA ;  /* 0x0000000000007992 */ /* 0x0003ec0000008000 */
[----:B-1----:R-:W1:Y:S02]  /*84f0*/  FENCE.VIEW.ASYNC.S ;  /* 0x00000000000073c6 */ /* 0x002e640000000000 */
[----:B-1----:R-:W-:Y:S06]  /*8500*/  BAR.SYNC.DEFER_BLOCKING 0x0 ;  /* 0x0000000000007b1d */ /* 0x002fec0000010000 */
[----:B------:R-:W-:-:S06]  /*8510*/  WARPGROUP.ARRIVE ;  /* 0x00000000000079c5 */ /* 0x000fcc0000000000 */
[----:B------:R-:W-:Y:S01]  /*8520*/  QGMMA.64x128x32.F32.E5M2.E5M2 R24, gdesc[UR20], R24 ;  /* 0x01e00000141879f3 */ /* 0x000fe20008703818 */
[----:B------:R-:W-:Y:S02]  /*8530*/  IADD3 R8, P4, R8, UR13, RZ ;  /* 0x0000000d08087c10 */ /* 0x000fe4000ff9e0ff */
[----:B------:R-:W-:Y:S02]  /*8540*/  IADD3 R9, P5, R9, UR13, RZ ;  /* 0x0000000d09097c10 */ /* 0x000fe4000ffbe0ff */
[----:B------:R-:W-:Y:S02]  /*8550*/  IADD3 R10, P6, R10, UR13, RZ ;  /* 0x0000000d0a0a7c10 */ /* 0x000fe4000ffde0ff */
[----:B------:R-:W-:Y:S02]  /*8560*/  IADD3.X R12, R12, UR19, RZ, P2, !PT ;  /* 0x000000130c0c7c10 */ /* 0x000fe400097fe4ff */
[----:B------:R-:W-:Y:S02]  /*8570*/  IADD3 R11, P1, R11, UR13, RZ ;  /* 0x0000000d0b0b7c10 */ /* 0x000fe4000ff3e0ff */
[----:B------:R-:W-:-:S02]  /*8580*/  IADD3 R14, P2, R14, UR13, RZ ;  /* 0x0000000d0e0e7c10 */ /* 0x000fc4000ff5e0ff */
[----:B------:R-:W-:Y:S02]  /*8590*/  IADD3.X R13, R13, UR19, RZ, P3, !PT ;  /* 0x000000130d0d7c10 */ /* 0x000fe40009ffe4ff */
[----:B------:R-:W-:Y:S02]  /*85a0*/  IADD3 R16, P3, R16, UR13, RZ ;  /* 0x0000000d10107c10 */ /* 0x000fe4000ff7e0ff */
[----:B------:R-:W-:Y:S02]  /*85b0*/  IADD3.X R15, R15, UR19, RZ, P4, !PT ;  /* 0x000000130f0f7c10 */ /* 0x000fe4000a7fe4ff */
[----:B------:R-:W-:Y:S02]  /*85c0*/  IADD3 R18, P4, R18, UR13, RZ ;  /* 0x0000000d12127c10 */ /* 0x000fe4000ff9e0ff */
[----:B------:R-:W-:Y:S02]  /*85d0*/  IADD3.X R17, R17, UR19, RZ, P5, !PT ;  /* 0x0000001311117c10 */ /* 0x000fe4000affe4ff */
[----:B------:R-:W-:-:S02]  /*85e0*/  IADD3 R20, P5, R20, UR13, RZ ;  /* 0x0000000d14147c10 */ /* 0x000fc4000ffbe0ff */
[----:B------:R-:W-:Y:S02]  /*85f0*/  IADD3.X R19, R19, UR19, RZ, P6, !PT ;  /* 0x0000001313137c10 */ /* 0x000fe4000b7fe4ff */
[----:B------:R-:W-:Y:S02]  /*8600*/  IADD3 R22, P6, R22, UR13, RZ ;  /* 0x0000000d16167c10 */ /* 0x000fe4000ffde0ff */
[----:B------:R-:W-:Y:S02]  /*8610*/  IADD3.X R21, R21, UR19, RZ, P1, !PT ;  /* 0x0000001315157c10 */ /* 0x000fe40008ffe4ff */
        /* <DEDUP_REMOVED lines=26> */
[----:B------:R-:W-:Y:S01]  /*87c0*/  IADD3 R114, P2, R114, UR13, RZ ;  /* 0x0000000d72727c10 */ /* 0x000fe2000ff5e0ff */
[----:B------:R-:W-:Y:S01]  /*87d0*/  QGMMA.64x128x32.F32.E5M2.E5M2 R24, gdesc[UR8], R24, gsb0 ;  /* 0x01e00000081879f3 */ /* 0x000fe20008003818 */
[----:B------:R-:W-:-:S02]  /*87e0*/  IADD3.X R113, R113, UR19, RZ, P3, !PT ;  /* 0x0000001371717c10 */ /* 0x000fc40009ffe4ff */
[----:B------:R-:W-:Y:S02]  /*87f0*/  IADD3 R116, P3, R116, UR13, RZ ;  /* 0x0000000d74747c10 */ /* 0x000fe4000ff7e0ff */
[----:B------:R-:W-:Y:S02]  /*8800*/  IADD3.X R115, R115, UR19, RZ, P4, !PT ;  /* 0x0000001373737c10 */ /* 0x000fe4000a7fe4ff */
[----:B------:R-:W-:Y:S02]  /*8810*/  IADD3 R118, P4, R118, UR13, RZ ;  /* 0x0000000d76767c10 */ /* 0x000fe4000ff9e0ff */
[----:B------:R-:W-:Y:S02]  /*8820*/  IADD3.X R117, R117, UR19, RZ, P5, !PT ;  /* 0x0000001375757c10 */ /* 0x000fe4000affe4ff */
[----:B------:R-:W-:Y:S02]  /*8830*/  IADD3 R120, P5, R120, UR13, RZ ;  /* 0x0000000d78787c10 */ /* 0x000fe4000ffbe0ff */
[----:B------:R-:W-:-:S02]  /*8840*/  IADD3.X R119, R119, UR19, RZ, P6, !PT ;  /* 0x0000001377777c10 */ /* 0x000fc4000b7fe4ff */
[----:B------:R-:W-:Y:S02]  /*8850*/  IADD3 R122, P6, R122, UR13, RZ ;  /* 0x0000000d7a7a7c10 */ /* 0x000fe4000ffde0ff */
[----:B------:R-:W-:Y:S02]  /*8860*/  IADD3.X R121, R121, UR19, RZ, P1, !PT ;  /* 0x0000001379797c10 */ /* 0x000fe40008ffe4ff */
[----:B------:R-:W-:Y:S02]  /*8870*/  IADD3.X R123, R123, UR19, RZ, P2, !PT ;  /* 0x000000137b7b7c10 */ /* 0x000fe400097fe4ff */
[----:B------:R-:W-:Y:S02]  /*8880*/  IADD3 R124, P1, R124, UR13, RZ ;  /* 0x0000000d7c7c7c10 */ /* 0x000fe4000ff3e0ff */
[----:B------:R-:W-:Y:S02]  /*8890*/  IADD3 R189, P2, R189, UR13, RZ ;  /* 0x0000000dbdbd7c10 */ /* 0x000fe4000ff5e0ff */
        /* <DEDUP_REMOVED lines=47> */
[----:B---3--:R-:W-:Y:S02]  /*8b90*/  IADD3 R190, P2, R190, UR13, RZ ;  /* 0x0000000dbebe7c10 */ /* 0x008fe4000ff5e0ff */
[----:B------:R-:W-:-:S02]  /*8ba0*/  IADD3.X R243, R243, UR19, RZ, P3, !PT ;  /* 0x00000013f3f37c10 */ /* 0x000fc40009ffe4ff */
[----:B----4-:R-:W-:Y:S02]  /*8bb0*/  IADD3 R183, P3, R183, UR13, RZ ;  /* 0x0000000db7b77c10 */ /* 0x010fe4000ff7e0ff */
[----:B------:R-:W-:Y:S02]  /*8bc0*/  IADD3.X R245, R245, UR19, RZ, P4, !PT ;  /* 0x00000013f5f57c10 */ /* 0x000fe4000a7fe4ff */
[----:B------:R-:W-:Y:S02]  /*8bd0*/  IADD3 R179, P4, R179, UR13, RZ ;  /* 0x0000000db3b37c10 */ /* 0x000fe4000ff9e0ff */
[----:B------:R-:W-:Y:S02]  /*8be0*/  IADD3.X R247, R247, UR19, RZ, P5, !PT ;  /* 0x00000013f7f77c10 */ /* 0x000fe4000affe4ff */
[----:B------:R-:W-:Y:S02]  /*8bf0*/  IADD3 R175, P5, R175, UR13, RZ ;  /* 0x0000000dafaf7c10 */ /* 0x000fe4000ffbe0ff */
[----:B------:R-:W-:Y:S01]  /*8c00*/  IADD3.X R249, R249, UR19, RZ, P6, !PT ;  /* 0x00000013f9f97c10 */ /* 0x000fe2000b7fe4ff */
[----:B------:R-:W-:Y:S01]  /*8c10*/  STL [R1+0x4], R190 ;  /* 0x000004be01007387 */ /* 0x000fe20000100800 */
[----:B------:R-:W-:-:S02]  /*8c20*/  IADD3 R171, P6, R171, UR13, RZ ;  /* 0x0000000dabab7c10 */ /* 0x000fc4000ffde0ff */
[----:B------:R-:W-:Y:S01]  /*8c30*/  IADD3.X R251, R251, UR19, RZ, P1, !PT ;  /* 0x00000013fbfb7c10 */ /* 0x000fe20008ffe4ff */
[----:B------:R-:W-:Y:S01]  /*8c40*/  STL [R1+0xc], R183 ;  /* 0x00000cb701007387 */ /* 0x000fe20000100800 */
[----:B------:R-:W-:Y:S02]  /*8c50*/  IADD3 R169, P1, R169, UR13, RZ ;  /* 0x0000000da9a97c10 */ /* 0x000fe4000ff3e0ff */
[----:B------:R-:W-:Y:S01]  /*8c60*/  IADD3.X R168, R168, UR19, RZ, P2, !PT ;  /* 0x00000013a8a87c10 */ /* 0x000fe200097fe4ff */
[----:B------:R-:W-:Y:S01]  /*8c70*/  STL [R1+0x14], R179 ;  /* 0x000014b301007387 */ /* 0x000fe20000100800 */
[----:B------:R-:W-:Y:S02]  /*8c80*/  IADD3 R162, P2, R162, UR13, RZ ;  /* 0x0000000da2a27c10 */ /* 0x000fe4000ff5e0ff */
[----:B------:R-:W-:Y:S01]  /*8c90*/  IADD3.X R193, R193, UR19, RZ, P3, !PT ;  /* 0x00000013c1c17c10 */ /* 0x000fe20009ffe4ff */
[----:B------:R-:W-:Y:S01]  /*8ca0*/  STL [R1+0x1c], R175 ;  /* 0x00001caf01007387 */ /* 0x000fe20000100800 */
[----:B------:R-:W-:-:S02]  /*8cb0*/  IADD3 R197, P3, R197, UR13, RZ ;  /* 0x0000000dc5c57c10 */ /* 0x000fc4000ff7e0ff */
[----:B------:R-:W-:Y:S01]  /*8cc0*/  IADD3.X R205, R205, UR19, RZ, P4, !PT ;  /* 0x00000013cdcd7c10 */ /* 0x000fe2000a7fe4ff */
[----:B------:R-:W-:Y:S01]  /*8cd0*/  STL [R1+0x24], R171 ;  /* 0x000024ab01007387 */ /* 0x000fe20000100800 */
[----:B------:R-:W-:-:S03]  /*8ce0*/  IADD3 R199, P4, R199, UR13, RZ ;  /* 0x0000000dc7c77c10 */ /* 0x000fc6000ff9e0ff */
[----:B------:R-:W-:Y:S01]  /*8cf0*/  STL [R1+0x2c], R169 ;  /* 0x00002ca901007387 */ /* 0x000fe20000100800 */
[----:B------:R-:W-:-:S03]  /*8d00*/  IADD3.X R200, R200, UR19, RZ, P5, !PT ;  /* 0x00000013c8c87c10 */ /* 0x000fc6000affe4ff */
[----:B------:R-:W-:Y:S01]  /*8d10*/  STL [R1], R168 ;  /* 0x000000a801007387 */ /* 0x000fe20000100800 */
[----:B------:R-:W-:-:S03]  /*8d20*/  IADD3 R201, P5, R201, UR13, RZ ;  /* 0x0000000dc9c97c10 */ /* 0x000fc6000ffbe0ff */
[----:B------:R-:W-:Y:S01]  /*8d30*/  STL [R1+0x34], R162 ;  /* 0x000034a201007387 */ /* 0x000fe20000100800 */
[----:B------:R-:W-:-:S03]  /*8d40*/  IADD3.X R202, R202, UR19, RZ, P6, !PT ;  /* 0x00000013caca7c10 */ /* 0x000fc6000b7fe4ff */
        /* <DEDUP_REMOVED lines=10> */
[----:B------:R-:W-:Y:S04]  /*8df0*/  STL [R1+0x4c], R201 ;  /* 0x00004cc901007387 */ /* 0x000fe80000100800 */
[----:B------:R-:W-:Y:S04]  /*8e00*/  STL [R1+0x20], R202 ;  /* 0x000020ca01007387 */ /* 0x000fe80000100800 */
[----:B------:R-:W-:Y:S04]  /*8e10*/  STL [R1+0x28], R209 ;  /* 0x000028d101007387 */ /* 0x000fe80000100800 */
[----:B------:R1:W-:Y:S04]  /*8e20*/  STL [R1+0x40], R2 ;  /* 0x0000400201007387 */ /* 0x0003e80000100800 */
[----:B------:R-:W-:Y:S04]  /*8e30*/  STL [R1+0x30], R146 ;  /* 0x0000309201007387 */ /* 0x000fe80000100800 */
[----:B-1----:R1:W5:Y:S04]  /*8e40*/  LDL.LU R2, [R1+0x154] ;  /* 0x0001540001027983 */ /* 0x0023680000300800 */
[----:B------:R-:W-:Y:S04]  /*8e50*/  STL [R1+0x38], R207 ;  /* 0x000038cf01007387 */ /* 0x000fe80000100800 */
[----:B------:R2:W-:Y:S02]  /*8e60*/  STL [R1+0x48], R0 ;  /* 0x0000480001007387 */ /* 0x0005e40000100800 */
[----:B--2---:R-:W2:Y:S01]  /*8e70*/  S2R R0, SR_TID.X ;  /* 0x0000000000007919 */ /* 0x004ea20000002100 */
[----:B0-----:R-:W-:-:S02]  /*8e80*/  IMAD.SHL.U32 R131, R131, 0x40, RZ ;  /* 0x0000004083837824 */ /* 0x001fc400078e00ff */
[----:B------:R-:W-:-:S03]  /*8e90*/  VIADD R6, R6, 0xffffffff ;  /* 0xffffffff06067836 */ /* 0x000fc60000000000 */
[----:B------:R-:W-:-:S04]  /*8ea0*/  IADD3 R91, P0, R131, R91, RZ ;  /* 0x0000005b835b7210 */ /* 0x000fc80007f1e0ff */
[----:B------:R-:W-:Y:S02]  /*8eb0*/  LEA.HI.X.SX32 R3, R131, R3, 0x1, P0 ;  /* 0x0000000383037211 */ /* 0x000fe400000f0eff */
[----:B------:R-:W-:Y:S01]  /*8ec0*/  ISETP.NE.U32.AND P0, PT, R6, RZ, PT ;  /* 0x000000ff0600720c */ /* 0x000fe20003f05070 */
[----:B------:R-:W-:Y:S01]  /*8ed0*/  UIADD3 UR14, UR14, -0x40, URZ ;  /* 0xffffffc00e0e7890 */ /* 0x000fe2000fffe03f */
[----:B------:R-:W-:Y:S02]  /*8ee0*/  WARPGROUP.DEPBAR.LE gsb0, 0x0 ;  /* 0x00008000000079c5 */ /* 0x000fe40000010000 */
[----:B--2---:R-:W-:-:S04]  /*8ef0*/  SHF.R.U32.HI R0, RZ, 0x6, R0 ;  /* 0x00000006ff007819 */ /* 0x004fc80000011600 */
[----:B------:R-:W-:-:S05]  /*8f00*/  SGXT.U32 R0, R0, 0x1 ;  /* 0x000000010000781a */ /* 0x000fca0000000000 */
[----:B-1----:R-:W-:Y:S05]  /*8f10*/  @P0 BRA `(.L_x_2) ;  /* 0xffffffc400f00947 */ /* 0x002fea000383ffff */
.L_x_1:
[----:B------:R-:W2:Y:S01]  /*8f20*/  LDL.LU R136, [R1+0x148] ;  /* 0x0001480001887983 */ /* 0x000ea20000300800 */
[----:B0-----:R-:W0:Y:S01]  /*8f30*/  S2R R137, SR_TID.X ;  /* 0x0000000000897919 */ /* 0x001e220000002100 */
[----:B------:R-:W-:Y:S01]  /*8f40*/  F2FP.SATFINITE.E5M2.F32.PACK_AB_MERGE_C R24, R25, R24, RZ ;  /* 0x000000181918723e */ /* 0x000fe200048060ff */
[----:B------:R-:W-:Y:S01]  /*8f50*/  ULDC.64 UR4, c[0x0][0x228] ;  /* 0x00008a0000047ab9 */ /* 0x000fe20000000a00 */
[----:B------:R-:W-:Y:S01]  /*8f60*/  F2FP.SATFINITE.E5M2.F32.PACK_AB_MERGE_C R28, R29, R28, RZ ;  /* 0x0000001c1d1c723e */ /* 0x000fe200048060ff */
[----:B------:R-:W3:Y:S01]  /*8f70*/  LDL.LU R135, [R1+0x144] ;  /* 0x0001440001877983 */ /* 0x000ee20000300800 */
[----:B------:R-:W-:Y:S01]  /*8f80*/  F2FP.SATFINITE.E5M2.F32.PACK_AB_MERGE_C R32, R33, R32, RZ ;  /* 0x000000202120723e */ /* 0x000fe200048060ff */
[----:B------:R-:W-:Y:S02]  /*8f90*/  ULDC.64 UR6, c[0x0][0x220] ;  /* 0x0000880000067ab9 */ /* 0x000fe40000000a00 */
[----:B------:R-:W4:Y:S04]  /*8fa0*/  LDL.LU R134, [R1+0x150] ;  /* 0x0001500001867983 */ /* 0x000f280000300800 */
[----:B------:R-:W3:Y:S04]  /*8fb0*/  LDL.LU R133, [R1+0x140] ;  /* 0x0001400001857983 */ /* 0x000ee80000300800 */
[----:B------:R-:W3:Y:S04]  /*8fc0*/  LDL.LU R132, [R1+0x13c] ;  /* 0x00013c0001847983 */ /* 0x000ee80000300800 */
[----:B------:R-:W2:Y:S01]  /*8fd0*/  LDL.LU R131, [R1+0x50] ;  /* 0x0000500001837983 */ /* 0x000ea20000300800 */
[----:B------:R-:W-:-:S02]  /*8fe0*/  LOP3.LUT R24, R24, 0xffff, RZ, 0xc0, !PT ;  /* 0x0000ffff18187812 */ /* 0x000fc400078ec0ff */
[----:B------:R-:W-:Y:S01]  /*8ff0*/  LOP3.LUT R32, R32, 0xffff, RZ, 0xc0, !PT ;  /* 0x0000ffff20207812 */ /* 0x000fe200078ec0ff */
[----:B------:R-:W3:Y:S01]  /*9000*/  LDL.LU R90, [R1+0x14c] ;  /* 0x00014c00015a7983 */ /* 0x000ee20000300800 */
[----:B------:R-:W-:Y:S02]  /*9010*/  LOP3.LUT R13, R28, 0xffff, RZ, 0xc0, !PT ;  /* 0x0000ffff1c0d7812 */ /* 0x000fe400078ec0ff */
[----:B------:R-:W-:Y:S01]  /*9020*/  F2FP.SATFINITE.E5M2.F32.PACK_AB_MERGE_C R26, R27, R26, RZ ;  /* 0x0000001a1b1a723e */ /* 0x000fe200048060ff */
[----:B------:R-:W3:Y:S01]  /*9030*/  LDL.LU R92, [R1+0x138] ;  /* 0x00013800015c7983 */ /* 0x000ee20000300800 */
[----:B------:R-:W-:Y:S02]  /*9040*/  F2FP.SATFINITE.E5M2.F32.PACK_AB_MERGE_C R30, R31, R30, RZ ;  /* 0x0000001e1f1e723e */ /* 0x000fe400048060ff */
[----:B------:R-:W-:Y:S01]  /*9050*/  F2FP.SATFINITE.E5M2.F32.PACK_AB_MERGE_C R34, R35, R34, RZ ;  /* 0x000000222322723e */ /* 0x000fe200048060ff */
[----:B------:R-:W3:Y:S01]  /*9060*/  LDL.LU R91, [R1+0x134] ;  /* 0x00013400015b7983 */ /* 0x000ee20000300800 */
[----:B0-----:R-:W-:Y:S01]  /*9070*/  IMAD.SHL.U32 R0, R137, 0x10, RZ ;  /* 0x0000001089007824 */ /* 0x001fe200078e00ff */
[----:B------:R-:W-:Y:S01]  /*9080*/  F2FP.SATFINITE.E5M2.F32.PACK_AB_MERGE_C R56, R57, R56, RZ ;  /* 0x000000383938723e */ /* 0x000fe200048060ff */
[----:B------:R-:W-:Y:S01]  /*9090*/  IMAD.SHL.U32 R3, R137, 0x80, RZ ;  /* 0x0000008089037824 */ /* 0x000fe200078e00ff */
[----:B------:R-:W3:Y:S01]  /*90a0*/  LDL.LU R89, [R1+0x130] ;  /* 0x0001300001597983 */ /* 0x000ee20000300800 */
[----:B------:R-:W-:-:S02]  /*90b0*/  F2FP.SATFINITE.E5M2.F32.PACK_AB_MERGE_C R60, R61, R60, RZ ;  /* 0x0000003c3d3c723e */ /* 0x000fc400048060ff */
[----:B------:R-:W-:Y:S01]  /*90c0*/  LOP3.LUT R0, R0, 0x70, RZ, 0xc0, !PT ;  /* 0x0000007000007812 */ /* 0x000fe200078ec0ff */
[----:B------:R-:W0:Y:S01]  /*90d0*/  S2R R20, SR_TID.X ;  /* 0x0000000000147919 */ /* 0x000e220000002100 */
[----:B------:R-:W-:Y:S02]  /*90e0*/  LOP3.LUT R3, R3, 0x400, RZ, 0xc0, !PT ;  /* 0x0000040003037812 */ /* 0x000fe400078ec0ff */
[----:B------:R-:W-:Y:S01]  /*90f0*/  F2FP.SATFINITE.E5M2.F32.PACK_AB_MERGE_C R64, R65, R64, RZ ;  /* 0x000000404140723e */ /* 0x000fe200048060ff */
[----:B------:R-:W3:Y:S01]  /*9100*/  LDL.LU R88, [R1+0x12c] ;  /* 0x00012c0001587983 */ /* 0x000ee20000300800 */
[----:B------:R-:W-:Y:S02]  /*9110*/  IADD3 R0, R3, UR12, R0 ;  /* 0x0000000c03007c10 */ /* 0x000fe4000fffe000 */
[----:B------:R-:W-:Y:S02]  /*9120*/  PRMT R4, R32, 0x3340, R1 ;  /* 0x0000334020047816 */ /* 0x000fe40000000001 */
[----:B------:R-:W-:-:S02]  /*9130*/  PRMT R3, R24, 0x3340, R13 ;  /* 0x0000334018037816 */ /* 0x000fc4000000000d */
[----:B------:R-:W-:Y:S02]  /*9140*/  LOP3.LUT R26, R26, 0xffff, RZ, 0xc0, !PT ;  /* 0x0000ffff1a1a7812 */ /* 0x000fe400078ec0ff */
[----:B------:R-:W-:Y:S02]  /*9150*/  LOP3.LUT R19, R30, 0xffff, RZ, 0xc0, !PT ;  /* 0x0000ffff1e137812 */ /* 0x000fe400078ec0ff */
[----:B------:R-:W-:Y:S02]  /*9160*/  LOP3.LUT R34, R34, 0xffff, RZ, 0xc0, !PT ;  /* 0x0000ffff22227812 */ /* 0x000fe400078ec0ff */
[----:B------:R-:W-:Y:S02]  /*9170*/  F2FP.SATFINITE.E5M2.F32.PACK_AB_MERGE_C R40, R41, R40, RZ ;  /* 0x000000282928723e */ /* 0x000fe400048060ff */
[----:B------:R-:W-:Y:S02]  /*9180*/  F2FP.SATFINITE.E5M2.F32.PACK_AB_MERGE_C R44, R45, R44, RZ ;  /* 0x0000002c2d2c723e */ /* 0x000fe400048060ff */
[----:B------:R-:W-:-:S02]  /*9190*/  F2FP.SATFINITE.E5M2.F32.PACK_AB_MERGE_C R48, R49, R48, RZ ;  /* 0x000000303130723e */ /* 0x000fc400048060ff */
[----:B------:R-:W-:Y:S02]  /*91a0*/  PRMT R9, R3, 0x5410, R4 ;  /* 0x0000541003097816 */ /* 0x000fe40000000004 */
[----:B------:R-:W-:Y:S02]  /*91b0*/  LOP3.LUT R56, R56, 0xffff, RZ, 0xc0, !PT ;  /* 0x0000ffff38387812 */ /* 0x000fe400078ec0ff */
[----:B------:R-:W-:Y:S02]  /*91c0*/  LOP3.LUT R33, R60, 0xffff, RZ, 0xc0, !PT ;  /* 0x0000ffff3c217812 */ /* 0x000fe400078ec0ff */
[----:B------:R-:W-:Y:S02]  /*91d0*/  LOP3.LUT R64, R64, 0xffff, RZ, 0xc0, !PT ;  /* 0x0000ffff40407812 */ /* 0x000fe400078ec0ff */
[----:B------:R-:W-:Y:S02]  /*91e0*/  F2FP.SATFINITE.E5M2.F32.PACK_AB_MERGE_C R74, R75, R74, RZ ;  /* 0x0000004a4b4a723e */ /* 0x000fe400048060ff */
[----:B------:R-:W-:-:S02]  /*91f0*/  F2FP.SATFINITE.E5M2.F32.PACK_AB_MERGE_C R78, R79, R78, RZ ;  /* 0x0000004e4f4e723e */ /* 0x000fc400048060ff */
[----:B------:R-:W-:Y:S02]  /*9200*/  F2FP.SATFINITE.E5M2.F32.PACK_AB_MERGE_C R82, R83, R82, RZ ;  /* 0x000000525352723e */ /* 0x000fe400048060ff */
[----:B------:R-:W-:Y:S02]  /*9210*/  PRMT R3, R34, 0x3340, R1 ;  /* 0x0000334022037816 */ /* 0x000fe40000000001 */
[----:B------:R-:W-:Y:S02]  /*9220*/  LOP3.LUT R40, R40, 0xffff, RZ, 0xc0, !PT ;  /* 0x0000ffff28287812 */ /* 0x000fe400078ec0ff */
[----:B------:R-:W-:Y:S02]  /*9230*/  LOP3.LUT R25, R44, 0xffff, RZ, 0xc0, !PT ;  /* 0x0000ffff2c197812 */ /* 0x000fe400078ec0ff */
[----:B------:R-:W-:Y:S02]  /*9240*/  LOP3.LUT R48, R48, 0xffff, RZ, 0xc0, !PT ;  /* 0x0000ffff30307812 */ /* 0x000fe400078ec0ff */
[----:B------:R-:W-:-:S02]  /*9250*/  F2FP.SATFINITE.E5M2.F32.PACK_AB_MERGE_C R58, R59, R58, RZ ;  /* 0x0000003a3b3a723e */ /* 0x000fc400048060ff */
[----:B------:R-:W-:Y:S02]  /*9260*/  F2FP.SATFINITE.E5M2.F32.PACK_AB_MERGE_C R62, R63, R62, RZ ;  /* 0x0000003e3f3e723e */ /* 0x000fe400048060ff */
[----:B------:R-:W-:Y:S02]  /*9270*/  F2FP.SATFINITE.E5M2.F32.PACK_AB_MERGE_C R66, R67, R66, RZ ;  /* 0x000000424342723e */ /* 0x000fe400048060ff */
[----:B------:R-:W-:Y:S02]  /*9280*/  F2FP.SATFINITE.E5M2.F32.PACK_AB_MERGE_C R42, R43, R42, RZ ;  /* 0x0000002a2b2a723e */ /* 0x000fe400048060ff */
[----:B------:R-:W-:Y:S02]  /*9290*/  PRMT R11, R64, 0x3340, R1 ;  /* 0x00003340400b7816 */ /* 0x000fe40000000001 */
[----:B------:R-:W-:Y:S02]  /*92a0*/  PRMT R8, R56, 0x3340, R33 ;  /* 0x0000334038087816 */ /* 0x000fe40000000021 */
[----:B------:R-:W-:-:S02]  /*92b0*/  LOP3.LUT R74, R74, 0xffff, RZ, 0xc0, !PT ;  /* 0x0000ffff4a4a7812 */ /* 0x000fc400078ec0ff */
[----:B------:R-:W-:Y:S02]  /*92c0*/  LOP3.LUT R43, R78, 0xffff, RZ, 0xc0, !PT ;  /* 0x0000ffff4e2b7812 */ /* 0x000fe400078ec0ff */
[----:B------:R-:W-:Y:S02]  /*92d0*/  LOP3.LUT R82, R82, 0xffff, RZ, 0xc0, !PT ;  /* 0x0000ffff52527812 */ /* 0x000fe400078ec0ff */
[----:B------:R-:W-:Y:S02]  /*92e0*/  F2FP.SATFINITE.E5M2.F32.PACK_AB_MERGE_C R36, R37, R36, RZ ;  /* 0x000000242524723e */ /* 0x000fe400048060ff */
[----:B------:R-:W-:Y:S02]  /*92f0*/  PRMT R5, R48, 0x3340, R1 ;  /* 0x0000334030057816 */ /* 0x000fe40000000001 */
[----:B------:R-:W-:Y:S02]  /*9300*/  PRMT R4, R40, 0x3340, R25 ;  /* 0x0000334028047816 */ /* 0x000fe40000000019 */
[----:B------:R-:W-:-:S02]  /*9310*/  LOP3.LUT R58, R58, 0xffff, RZ, 0xc0, !PT ;  /* 0x0000ffff3a3a7812 */ /* 0x000fc400078ec0ff */
[----:B------:R-:W-:Y:S02]  /*9320*/  LOP3.LUT R37, R62, 0xffff, RZ, 0xc0, !PT ;  /* 0x0000ffff3e257812 */ /* 0x000fe400078ec0ff */
[----:B------:R-:W-:Y:S02]  /*9330*/  LOP3.LUT R66, R66, 0xffff, RZ, 0xc0, !PT ;  /* 0x0000ffff42427812 */ /* 0x000fe400078ec0ff */
[----:B------:R-:W-:Y:S02]  /*9340*/  PRMT R27, R8, 0x5410, R11 ;  /* 0x00005410081b7816 */ /* 0x000fe4000000000b */
[----:B------:R-:W-:Y:S02]  /*9350*/  PRMT R11, R82, 0x3340, R1 ;  /* 0x00003340520b7816 */ /* 0x000fe40000000001 */
[----:B------:R-:W-:Y:S02]  /*9360*/  PRMT R8, R74, 0x3340, R43 ;  /* 0x000033404a087816 */ /* 0x000fe4000000002b */
[----:B------:R-:W-:-:S02]  /*9370*/  PRMT R17, R4, 0x5410, R5 ;  /* 0x0000541004117816 */ /* 0x000fc40000000005 */
[----:B------:R-:W-:Y:S02]  /*9380*/  PRMT R5, R66, 0x3340, R1 ;  /* 0x0000334042057816 */ /* 0x000fe40000000001 */
[----:B------:R-:W-:Y:S02]  /*9390*/  PRMT R4, R58, 0x3340, R37 ;  /* 0x000033403a047816 */ /* 0x000fe40000000025 */
[----:B------:R-:W-:Y:S02]  /*93a0*/  F2FP.SATFINITE.E5M2.F32.PACK_AB_MERGE_C R38, R39, R38, RZ ;  /* 0x000000262726723e */ /* 0x000fe400048060ff */
[----:B------:R-:W-:Y:S02]  /*93b0*/  PRMT R39, R8, 0x5410, R11 ;  /* 0x0000541008277816 */ /* 0x000fe4000000000b */
[----:B------:R-:W-:Y:S02]  /*93c0*/  F2FP.SATFINITE.E5M2.F32.PACK_AB_MERGE_C R46, R47, R46, RZ ;  /* 0x0000002e2f2e723e */ /* 0x000fe400048060ff */
[----:B------:R-:W-:-:S02]  /*93d0*/  F2FP.SATFINITE.E5M2.F32.PACK_AB_MERGE_C R50, R51, R50, RZ ;  /* 0x000000323332723e */ /* 0x000fc400048060ff */
[----:B------:R-:W-:Y:S02]  /*93e0*/  PRMT R31, R4, 0x5410, R5 ;  /* 0x00005410041f7816 */ /* 0x000fe40000000005 */
[----:B------:R-:W-:Y:S02]  /*93f0*/  SHF.R.U32.HI R5, RZ, 0x8, R34 ;  /* 0x00000008ff057819 */ /* 0x000fe40000011622 */
[----:B------:R-:W-:Y:S02]  /*9400*/  LOP3.LUT R42, R42, 0xffff, RZ, 0xc0, !PT ;  /* 0x0000ffff2a2a7812 */ /* 0x000fe400078ec0ff */
[----:B------:R-:W-:Y:S02]  /*9410*/  LOP3.LUT R29, R46, 0xffff, RZ, 0xc0, !PT ;  /* 0x0000ffff2e1d7812 */ /* 0x000fe400078ec0ff */
[----:B------:R-:W-:Y:S02]  /*9420*/  LOP3.LUT R50, R50, 0xffff, RZ, 0xc0, !PT ;  /* 0x0000ffff32327812 */ /* 0x000fe400078ec0ff */
[----:B------:R-:W-:-:S02]  /*9430*/  F2FP.SATFINITE.E5M2.F32.PACK_AB_MERGE_C R72, R73, R72, RZ ;  /* 0x000000484948723e */ /* 0x000fc400048060ff */
[----:B------:R-:W-:Y:S02]  /*9440*/  F2FP.SATFINITE.E5M2.F32.PACK_AB_MERGE_C R76, R77, R76, RZ ;  /* 0x0000004c4d4c723e */ /* 0x000fe400048060ff */
[----:B------:R-:W-:Y:S02]  /*9450*/  F2FP.SATFINITE.E5M2.F32.PACK_AB_MERGE_C R80, R81, R80, RZ ;  /* 0x000000505150723e */ /* 0x000fe400048060ff */
[----:B------:R-:W-:Y:S02]  /*9460*/  LOP3.LUT R5, R5, 0xffff, RZ, 0xc0, !PT ;  /* 0x0000ffff05057812 */ /* 0x000fe400078ec0ff */
        /* <DEDUP_REMOVED lines=8> */
[----:B------:R-:W-:-:S02]  /*94f0*/  SHF.R.U32.HI R4, RZ, 0x8, R32 ;  /* 0x00000008ff047819 */ /* 0x000fc40000011620 */
[----:B------:R-:W-:Y:S02]  /*9500*/  PRMT R35, R6, 0x5410, R7 ;  /* 0x0000541006237816 */ /* 0x000fe40000000007 */
[----:B------:R-:W-:Y:S02]  /*9510*/  SHF.R.U32.HI R6, RZ, 0x8, R40 ;  /* 0x00000008ff067819 */ /* 0x000fe40000011628 */
[----:B------:R-:W-:Y:S02]  /*9520*/  SHF.R.U32.HI R7, RZ, 0x8, R25 ;  /* 0x00000008ff077819 */ /* 0x000fe40000011619 */
[----:B------:R-:W-:Y:S02]  /*9530*/  LOP3.LUT R6, R6, 0xffff, RZ, 0xc0, !PT ;  /* 0x0000ffff06067812 */ /* 0x000fe400078ec0ff */
[----:B------:R-:W-:Y:S02]  /*9540*/  LOP3.LUT R7, R7, 0xffff, RZ, 0xc0, !PT ;  /* 0x0000ffff07077812 */ /* 0x000fe400078ec0ff */
[----:B------:R-:W-:-:S02]  /*9550*/  LOP3.LUT R4, R4, 0xffff, RZ, 0xc0, !PT ;  /* 0x0000ffff04047812 */ /* 0x000fc400078ec0ff */
[----:B------:R-:W-:Y:S02]  /*9560*/  PRMT R12, R6, 0x3340, R7 ;  /* 0x00003340060c7816 */ /* 0x000fe40000000007 */
[----:B------:R-:W-:Y:S02]  /*9570*/  SHF.R.U32.HI R7, RZ, 0x8, R33 ;  /* 0x00000008ff077819 */ /* 0x000fe40000011621 */
[----:B------:R-:W-:Y:S02]  /*9580*/  PRMT R11, R4, 0x3340, R1 ;  /* 0x00003340040b7816 */ /* 0x000fe40000000001 */
[----:B------:R-:W-:Y:S02]  /*9590*/  SHF.R.U32.HI R4, RZ, 0x8, R48 ;  /* 0x00000008ff047819 */ /* 0x000fe40000011630 */
[----:B------:R-:W-:Y:S02]  /*95a0*/  LOP3.LUT R38, R38, 0xffff, RZ, 0xc0, !PT ;  /* 0x0000ffff26267812 */ /* 0x000fe400078ec0ff */
[----:B------:R-:W-:-:S02]  /*95b0*/  LOP3.LUT R4, R4, 0xffff, RZ, 0xc0, !PT ;  /* 0x0000ffff04047812 */ /* 0x000fc400078ec0ff */
[----:B------:R-:W-:Y:S02]  /*95c0*/  LOP3.LUT R36, R36, 0xffff, RZ, 0xc0, !PT ;  /* 0x0000ffff24247812 */ /* 0x000fe400078ec0ff */
[----:B------:R-:W-:Y:S02]  /*95d0*/  SHF.R.U32.HI R6, RZ, 0x8, R56 ;  /* 0x00000008ff067819 */ /* 0x000fe40000011638 */
[----:B------:R-:W-:Y:S02]  /*95e0*/  LOP3.LUT R7, R7, 0xffff, RZ, 0xc0, !PT ;  /* 0x0000ffff07077812 */ /* 0x000fe400078ec0ff */
[----:B------:R-:W-:Y:S02]  /*95f0*/  LOP3.LUT R6, R6, 0xffff, RZ, 0xc0, !PT ;  /* 0x0000ffff06067812 */ /* 0x000fe400078ec0ff */
[----:B0-----:R-:W-:Y:S02]  /*9600*/  LOP3.LUT R20, R20, 0x7f, RZ, 0xc0, !PT ;  /* 0x0000007f14147812 */ /* 0x001fe400078ec0ff */
[----:B------:R-:W-:-:S02]  /*9610*/  PRMT R16, R6, 0x3340, R7 ;  /* 0x0000334006107816 */ /* 0x000fc40000000007 */
[----:B------:R-:W-:Y:S02]  /*9620*/  SHF.R.U32.HI R6, RZ, 0x8, R80 ;  /* 0x00000008ff067819 */ /* 0x000fe40000011650 */
[----:B------:R-:W-:Y:S02]  /*9630*/  SHF.R.U32.HI R7, RZ, 0x8, R82 ;  /* 0x00000008ff077819 */ /* 0x000fe40000011652 */
[----:B------:R-:W-:Y:S02]  /*9640*/  LOP3.LUT R6, R6, 0xffff, RZ, 0xc0, !PT ;  /* 0x0000ffff06067812 */ /* 0x000fe400078ec0ff */
[----:B------:R-:W-:Y:S02]  /*9650*/  LOP3.LUT R7, R7, 0xffff, RZ, 0xc0, !PT ;  /* 0x0000ffff07077812 */ /* 0x000fe400078ec0ff */
[----:B------:R-:W-:Y:S02]  /*9660*/  LEA R20, R20, UR12, 0x4 ;  /* 0x0000000c14147c11 */ /* 0x000fe4000f8e20ff */
[----:B------:R-:W-:-:S02]  /*9670*/  F2FP.SATFINITE.E5M2.F32.PACK_AB_MERGE_C R52, R53, R52, RZ ;  /* 0x000000343534723e */ /* 0x000fc400048060ff */
[----:B------:R-:W-:Y:S02]  /*9680*/  F2FP.SATFINITE.E5M2.F32.PACK_AB_MERGE_C R54, R55, R54, RZ ;  /* 0x000000363736723e */ /* 0x000fe400048060ff */
[----:B------:R-:W-:Y:S02]  /*9690*/  LOP3.LUT R52, R52, 0xffff, RZ, 0xc0, !PT ;  /* 0x0000ffff34347812 */ /* 0x000fe400078ec0ff */
[----:B------:R-:W-:Y:S02]  /*96a0*/  LOP3.LUT R54, R54, 0xffff, RZ, 0xc0, !PT ;  /* 0x0000ffff36367812 */ /* 0x000fe400078ec0ff */
[----:B------:R-:W-:Y:S02]  /*96b0*/  F2FP.SATFINITE.E5M2.F32.PACK_AB_MERGE_C R68, R69, R68, RZ ;  /* 0x000000444544723e */ /* 0x000fe400048060ff */
[----:B------:R-:W-:Y:S02]  /*96c0*/  F2FP.SATFINITE.E5M2.F32.PACK_AB_MERGE_C R70, R71, R70, RZ ;  /* 0x000000464746723e */ /* 0x000fe400048060ff */
[----:B------:R-:W-:-:S02]  /*96d0*/  LOP3.LUT R68, R68, 0xffff, RZ, 0xc0, !PT ;  /* 0x0000ffff44447812 */ /* 0x000fc400078ec0ff */
[----:B------:R-:W-:Y:S02]  /*96e0*/  LOP3.LUT R70, R70, 0xffff, RZ, 0xc0, !PT ;  /* 0x0000ffff46467812 */ /* 0x000fe400078ec0ff */
[----:B------:R-:W-:Y:S02]  /*96f0*/  F2FP.SATFINITE.E5M2.F32.PACK_AB_MERGE_C R84, R85, R84, RZ ;  /* 0x000000545554723e */ /* 0x000fe400048060ff */
[----:B------:R-:W-:Y:S02]  /*9700*/  F2FP.SATFINITE.E5M2.F32.PACK_AB_MERGE_C R86, R87, R86, RZ ;  /* 0x000000565756723e */ /* 0x000fe400048060ff */
[----:B----4-:R-:W-:-:S05]  /*9710*/  LOP3.LUT R21, R134, 0x380, RZ, 0xc0, !PT ;  /* 0x0000038086157812 */ /* 0x010fca00078ec0ff */
[----:B------:R-:W-:Y:S01]  /*9720*/  IMAD.IADD R21, R21, 0x1, R0 ;  /* 0x0000000115157824 */ /* 0x000fe200078e0200 */
[----:B------:R-:W-:-:S04]  /*9730*/  PRMT R0, R26, 0x3340, R19 ;  /* 0x000033401a007816 */ /* 0x000fc80000000013 */
[----:B------:R-:W-:Y:S02]  /*9740*/  PRMT R15, R0, 0x5410, R3 ;  /* 0x00005410000f7816 */ /* 0x000fe40000000003 */
[----:B------:R-:W-:Y:S02]  /*9750*/  SHF.R.U32.HI R0, RZ, 0x8, R24 ;  /* 0x00000008ff007819 */ /* 0x000fe40000011618 */
[----:B------:R-:W-:Y:S02]  /*9760*/  SHF.R.U32.HI R3, RZ, 0x8, R13 ;  /* 0x00000008ff037819 */ /* 0x000fe4000001160d */
[----:B------:R-:W-:Y:S02]  /*9770*/  LOP3.LUT R0, R0, 0xffff, RZ, 0xc0, !PT ;  /* 0x0000ffff00007812 */ /* 0x000fe400078ec0ff */
[----:B------:R-:W-:Y:S02]  /*9780*/  LOP3.LUT R3, R3, 0xffff, RZ, 0xc0, !PT ;  /* 0x0000ffff03037812 */ /* 0x000fe400078ec0ff */
[----:B-----5:R-:W-:-:S02]  /*9790*/  PRMT R13, R5, 0x3340, R2 ;  /* 0x00003340050d7816 */ /* 0x020fc40000000002 */
[----:B------:R-:W-:Y:S02]  /*97a0*/  PRMT R8, R0, 0x3340, R3 ;  /* 0x0000334000087816 */ /* 0x000fe40000000003 */
[----:B------:R-:W-:Y:S02]  /*97b0*/  SHF.R.U32.HI R0, RZ, 0x8, R26 ;  /* 0x00000008ff007819 */ /* 0x000fe4000001161a */
[----:B------:R-:W-:Y:S02]  /*97c0*/  SHF.R.U32.HI R3, RZ, 0x8, R19 ;  /* 0x00000008ff037819 */ /* 0x000fe40000011613 */
[----:B------:R-:W-:Y:S02]  /*97d0*/  LOP3.LUT R0, R0, 0xffff, RZ, 0xc0, !PT ;  /* 0x0000ffff00007812 */ /* 0x000fe400078ec0ff */
[----:B------:R-:W-:Y:S02]  /*97e0*/  LOP3.LUT R3, R3, 0xffff, RZ, 0xc0, !PT ;  /* 0x0000ffff03037812 */ /* 0x000fe400078ec0ff */
        /* <DEDUP_REMOVED lines=8> */
[----:B------:R-:W-:Y:S02]  /*9870*/  PRMT R25, R5, 0x3340, R2 ;  /* 0x0000334005197816 */ /* 0x000fe40000000002 */
[----:B------:R-:W-:Y:S02]  /*9880*/  SHF.R.U32.HI R3, RZ, 0x8, R37 ;  /* 0x00000008ff037819 */ /* 0x000fe40000011625 */
[----:B------:R-:W-:Y:S02]  /*9890*/  SHF.R.U32.HI R0, RZ, 0x8, R58 ;  /* 0x00000008ff007819 */ /* 0x000fe4000001163a */
[----:B------:R-:W-:Y:S02]  /*98a0*/  SHF.R.U32.HI R5, RZ, 0x8, R66 ;  /* 0x00000008ff057819 */ /* 0x000fe40000011642 */
[----:B------:R-:W-:-:S02]  /*98b0*/  LOP3.LUT R3, R3, 0xffff, RZ, 0xc0, !PT ;  /* 0x0000ffff03037812 */ /* 0x000fc400078ec0ff */
[----:B------:R-:W-:Y:S02]  /*98c0*/  LOP3.LUT R0, R0, 0xffff, RZ, 0xc0, !PT ;  /* 0x0000ffff00007812 */ /* 0x000fe400078ec0ff */
[----:B------:R-:W-:Y:S02]  /*98d0*/  LOP3.LUT R5, R5, 0xffff, RZ, 0xc0, !PT ;  /* 0x0000ffff05057812 */ /* 0x000fe400078ec0ff */
[----:B------:R-:W-:Y:S02]  /*98e0*/  PRMT R18, R0, 0x3340, R3 ;  /* 0x0000334000127816 */ /* 0x000fe40000000003 */
[----:B------:R-:W-:Y:S02]  /*98f0*/  PRMT R33, R5, 0x3340, R2 ;  /* 0x0000334005217816 */ /* 0x000fe40000000002 */
[----:B------:R-:W-:Y:S02]  /*9900*/  SHF.R.U32.HI R0, RZ, 0x8, R72 ;  /* 0x00000008ff007819 */ /* 0x000fe40000011648 */
[----:B------:R-:W-:-:S02]  /*9910*/  SHF.R.U32.HI R3, RZ, 0x8, R74 ;  /* 0x00000008ff037819 */ /* 0x000fc4000001164a */
[----:B------:R-:W-:Y:S02]  /*9920*/  SHF.R.U32.HI R5, RZ, 0x8, R43 ;  /* 0x00000008ff057819 */ /* 0x000fe4000001162b */
[----:B------:R-:W-:Y:S02]  /*9930*/  LOP3.LUT R37, R0, 0xffff, RZ, 0xc0, !PT ;  /* 0x0000ffff00257812 */ /* 0x000fe400078ec0ff */
[----:B------:R-:W-:Y:S02]  /*9940*/  LOP3.LUT R0, R5, 0xffff, RZ, 0xc0, !PT ;  /* 0x0000ffff05007812 */ /* 0x000fe400078ec0ff */
[----:B------:R-:W-:Y:S02]  /*9950*/  LOP3.LUT R3, R3, 0xffff, RZ, 0xc0, !PT ;  /* 0x0000ffff03037812 */ /* 0x000fe400078ec0ff */
[----:B------:R-:W-:Y:S02]  /*9960*/  PRMT R19, R4, 0x3340, R1 ;  /* 0x0000334004137816 */ /* 0x000fe40000000001 */
[----:B------:R-:W-:-:S02]  /*9970*/  PRMT R0, R3, 0x3340, R0 ;  /* 0x0000334003007816 */ /* 0x000fc40000000000 */
[----:B------:R-:W-:Y:S02]  /*9980*/  PRMT R11, R8, 0x5410, R11 ;  /* 0x00005410080b7816 */ /* 0x000fe4000000000b */
[----:B------:R-:W-:Y:S02]  /*9990*/  PRMT R3, R10, 0x5410, R13 ;  /* 0x000054100a037816 */ /* 0x000fe4000000000d */
[----:B------:R-:W-:Y:S02]  /*99a0*/  PRMT R25, R14, 0x5410, R25 ;  /* 0x000054100e197816 */ /* 0x000fe40000000019 */
[----:B------:R-:W-:Y:S02]  /*99b0*/  PRMT R19, R12, 0x5410, R19 ;  /* 0x000054100c137816 */ /* 0x000fe40000000013 */
[----:B------:R-:W-:Y:S02]  /*99c0*/  PRMT R14, R15, 0x4210, R38 ;  /* 0x000042100f0e7816 */ /* 0x000fe40000000026 */
[----:B------:R-:W-:-:S02]  /*99d0*/  PRMT R12, R9, 0x4210, R36 ;  /* 0x00004210090c7816 */ /* 0x000fc40000000024 */
[----:B------:R-:W-:Y:S02]  /*99e0*/  PRMT R13, R11, 0x5210, R36 ;  /* 0x000052100b0d7816 */ /* 0x000fe40000000024 */
[----:B------:R-:W-:Y:S01]  /*99f0*/  PRMT R15, R3, 0x5210, R38 ;  /* 0x00005210030f7816 */ /* 0x000fe20000000026 */
[----:B------:R-:W-:Y:S01]  /*9a00*/  BAR.SYNC.DEFER_BLOCKING 0x0 ;  /* 0x0000000000007b1d */ /* 0x000fe20000010000 */
[----:B------:R-:W-:Y:S02]  /*9a10*/  SHF.R.U32.HI R4, RZ, 0x8, R64 ;  /* 0x00000008ff047819 */ /* 0x000fe40000011640 */
[----:B------:R-:W-:Y:S02]  /*9a20*/  PRMT R5, R6, 0x3340, R1 ;  /* 0x0000334006057816 */ /* 0x000fe40000000001 */
[----:B------:R-:W-:-:S03]  /*9a30*/  LOP3.LUT R4, R4, 0xffff, RZ, 0xc0, !PT ;  /* 0x0000ffff04047812 */ /* 0x000fc600078ec0ff */
[----:B------:R-:W0:Y:S01]  /*9a40*/  LDC R3, c[0x0][0x248] ;  /* 0x00009200ff037b82 */ /* 0x000e220000000800 */
[----:B------:R-:W-:Y:S02]  /*9a50*/  PRMT R8, R17, 0x4210, R52 ;  /* 0x0000421011087816 */ /* 0x000fe40000000034 */
[----:B------:R-:W-:Y:S02]  /*9a60*/  PRMT R29, R4, 0x3340, R1 ;  /* 0x00003340041d7816 */ /* 0x000fe40000000001 */
[----:B------:R-:W-:Y:S02]  /*9a70*/  SHF.R.U32.HI R4, RZ, 0x8, R41 ;  /* 0x00000008ff047819 */ /* 0x000fe40000011629 */
[----:B------:R-:W-:Y:S02]  /*9a80*/  PRMT R41, R7, 0x3340, R2 ;  /* 0x0000334007297816 */ /* 0x000fe40000000002 */
[----:B------:R-:W-:Y:S02]  /*9a90*/  LOP3.LUT R4, R4, 0xffff, RZ, 0xc0, !PT ;  /* 0x0000ffff04047812 */ /* 0x000fe400078ec0ff */
[----:B------:R-:W-:-:S02]  /*9aa0*/  PRMT R9, R19, 0x5210, R52 ;  /* 0x0000521013097816 */ /* 0x000fc40000000034 */
[----:B------:R-:W-:Y:S02]  /*9ab0*/  PRMT R4, R37, 0x3340, R4 ;  /* 0x0000334025047816 */ /* 0x000fe40000000004 */
[--C-:B------:R-:W-:Y:S02]  /*9ac0*/  PRMT R10, R23, 0x4210, R54.reuse ;  /* 0x00004210170a7816 */ /* 0x100fe40000000036 */
[----:B------:R-:W-:Y:S01]  /*9ad0*/  PRMT R37, R4, 0x5410, R5 ;  /* 0x0000541004257816 */ /* 0x000fe20000000005 */
[----:B------:R-:W-:Y:S01]  /*9ae0*/  STSM.16.M88.4 [R21], R12 ;  /* 0x0000000c15007844 */ /* 0x000fe20000000200 */
[----:B------:R-:W-:Y:S02]  /*9af0*/  PRMT R11, R25, 0x5210, R54 ;  /* 0x00005210190b7816 */ /* 0x000fe40000000036 */
[----:B------:R-:W-:Y:S01]  /*9b00*/  PRMT R29, R16, 0x5410, R29 ;  /* 0x00005410101d7816 */ /* 0x000fe2000000001d */
[----:B------:R-:W-:Y:S01]  /*9b10*/  BAR.SYNC.DEFER_BLOCKING 0x0 ;  /* 0x0000000000007b1d */ /* 0x000fe20000010000 */
[----:B------:R-:W-:-:S02]  /*9b20*/  PRMT R33, R18, 0x5410, R33 ;  /* 0x0000541012217816 */ /* 0x000fc40000000021 */
[C---:B--2---:R-:W-:Y:S01]  /*9b30*/  ISETP.GE.AND P0, PT, R131.reuse, UR4, PT ;  /* 0x0000000483007c0c */ /* 0x044fe2000bf06270 */
[----:B0-----:R-:W-:Y:S01]  /*9b40*/  IMAD R17, R2, R3, RZ ;  /* 0x0000000302117224 */ /* 0x001fe200078e02ff */
[----:B------:R-:W-:Y:S01]  /*9b50*/  PRMT R41, R0, 0x5410, R41 ;  /* 0x0000541000297816 */ /* 0x000fe20000000029 */
[----:B------:R-:W-:Y:S01]  /*9b60*/  ULDC UR4, c[0x0][0x244] ;  /* 0x0000910000047ab9 */ /* 0x000fe20000000800 */
[----:B------:R-:W0:Y:S01]  /*9b70*/  LDS.128 R4, [R20] ;  /* 0x0000000014047984 */ /* 0x000e220000000c00 */
[----:B------:R-:W-:Y:S01]  /*9b80*/  IMAD R16, R131, UR4, RZ ;  /* 0x0000000483107c24 */ /* 0x000fe2000f8e02ff */
[----:B------:R-:W-:Y:S01]  /*9b90*/  ISETP.LT.AND P3, PT, R2, UR5, !P0 ;  /* 0x0000000502007c0c */ /* 0x000fe2000c761270 */
[----:B------:R-:W-:Y:S01]  /*9ba0*/  BAR.SYNC.DEFER_BLOCKING 0x0 ;  /* 0x0000000000007b1d */ /* 0x000fe20000010000 */
[----:B------:R-:W-:Y:S02]  /*9bb0*/  LOP3.LUT R84, R84, 0xffff, RZ, 0xc0, !PT ;  /* 0x0000ffff54547812 */ /* 0x000fe400078ec0ff */
[----:B------:R-:W-:-:S02]  /*9bc0*/  LOP3.LUT R86, R86, 0xffff, RZ, 0xc0, !PT ;  /* 0x0000ffff56567812 */ /* 0x000fc400078ec0ff */
[----:B------:R-:W-:Y:S02]  /*9bd0*/  ISETP.LT.AND P1, PT, R136, UR5, !P0 ;  /* 0x0000000588007c0c */ /* 0x000fe4000c721270 */
[----:B---3--:R-:W-:Y:S02]  /*9be0*/  ISETP.LT.AND P2, PT, R135, UR5, !P0 ;  /* 0x0000000587007c0c */ /* 0x008fe4000c741270 */
[----:B------:R-:W-:Y:S02]  /*9bf0*/  ISETP.LT.AND P5, PT, R133, UR5, !P0 ;  /* 0x0000000585007c0c */ /* 0x000fe4000c7a1270 */
[----:B------:R-:W-:Y:S01]  /*9c00*/  ISETP.LT.AND P4, PT, R132, UR5, !P0 ;  /* 0x0000000584007c0c */ /* 0x000fe2000c781270 */
[----:B------:R1:W-:Y:S01]  /*9c10*/  STSM.16.M88.4 [R21], R8 ;  /* 0x0000000815007844 */ /* 0x0003e20000000200 */
[----:B------:R-:W-:Y:S01]  /*9c20*/  BAR.SYNC.DEFER_BLOCKING 0x0 ;  /* 0x0000000000007b1d */ /* 0x000fe20000010000 */
[--C-:B-1----:R-:W-:Y:S02]  /*9c30*/  PRMT R8, R27, 0x4210, R68.reuse ;  /* 0x000042101b087816 */ /* 0x102fe40000000044 */
[----:B------:R-:W-:-:S02]  /*9c40*/  PRMT R9, R29, 0x5210, R68 ;  /* 0x000052101d097816 */ /* 0x000fc40000000044 */
[--C-:B------:R-:W-:Y:S02]  /*9c50*/  PRMT R10, R31, 0x4210, R70.reuse ;  /* 0x000042101f0a7816 */ /* 0x100fe40000000046 */
[----:B------:R-:W-:Y:S01]  /*9c60*/  PRMT R11, R33, 0x5210, R70 ;  /* 0x00005210210b7816 */ /* 0x000fe20000000046 */
[----:B------:R-:W1:Y:S01]  /*9c70*/  LDS.128 R12, [R20] ;  /* 0x00000000140c7984 */ /* 0x000e620000000c00 */
[----:B------:R-:W-:Y:S01]  /*9c80*/  BAR.SYNC.DEFER_BLOCKING 0x0 ;  /* 0x0000000000007b1d */ /* 0x000fe20000010000 */
[----:B------:R-:W-:-:S04]  /*9c90*/  IADD3 R0, P6, R16, UR6, RZ ;  /* 0x0000000610007c10 */ /* 0x000fc8000ffde0ff */
[----:B------:R-:W-:Y:S01]  /*9ca0*/  LEA.HI.X.SX32 R2, R16, UR7, 0x1, P6 ;  /* 0x0000000710027c11 */ /* 0x000fe2000b0f0eff */
[----:B------:R2:W-:Y:S01]  /*9cb0*/  STSM.16.M88.4 [R21], R8 ;  /* 0x0000000815007844 */ /* 0x0005e20000000200 */
[----:B------:R-:W-:Y:S01]  /*9cc0*/  IADD3 R22, P6, R17, R0, RZ ;  /* 0x0000000011167210 */ /* 0x000fe20007fde0ff */
[----:B------:R-:W-:-:S03]  /*9cd0*/  IMAD R25, R3, 0x2, R17 ;  /* 0x0000000203197824 */ /* 0x000fc600078e0211 */
[----:B------:R-:W-:Y:S01]  /*9ce0*/  LEA.HI.X.SX32 R23, R17, R2, 0x1, P6 ;  /* 0x0000000211177211 */ /* 0x000fe200030f0eff */
[----:B------:R-:W-:Y:S06]  /*9cf0*/  BAR.SYNC.DEFER_BLOCKING 0x0 ;  /* 0x0000000000007b1d */ /* 0x000fec0000010000 */
[----:B------:R-:W3:Y:S01]  /*9d00*/  LDS.128 R16, [R20] ;  /* 0x0000000014107984 */ /* 0x000ee20000000c00 */
[--C-:B--2---:R-:W-:Y:S02]  /*9d10*/  PRMT R8, R35, 0x4210, R84.reuse ;  /* 0x0000421023087816 */ /* 0x104fe40000000054 */
[----:B------:R-:W-:-:S02]  /*9d20*/  PRMT R9, R37, 0x5210, R84 ;  /* 0x0000521025097816 */ /* 0x000fc40000000054 */
[--C-:B------:R-:W-:Y:S02]  /*9d30*/  PRMT R10, R39, 0x4210, R86.reuse ;  /* 0x00004210270a7816 */ /* 0x100fe40000000056 */
[----:B------:R-:W-:Y:S01]  /*9d40*/  PRMT R11, R41, 0x5210, R86 ;  /* 0x00005210290b7816 */ /* 0x000fe20000000056 */
[----:B------:R-:W-:Y:S01]  /*9d50*/  BAR.SYNC.DEFER_BLOCKING 0x0 ;  /* 0x0000000000007b1d */ /* 0x000fe20000010000 */
[----:B------:R-:W-:Y:S01]  /*9d60*/  IADD3 R24, P6, R25, R0, RZ ;  /* 0x0000000019187210 */ /* 0x000fe20007fde0ff */
[----:B------:R-:W-:-:S03]  /*9d70*/  IMAD R27, R3, 0x2, R25 ;  /* 0x00000002031b7824 */ /* 0x000fc600078e0219 */
[----:B------:R-:W-:Y:S01]  /*9d80*/  LEA.HI.X.SX32 R25, R25, R2, 0x1, P6 ;  /* 0x0000000219197211 */ /* 0x000fe200030f0eff */
[----:B------:R-:W-:Y:S01]  /*9d90*/  IMAD R29, R3, 0x2, R27 ;  /* 0x00000002031d7824 */ /* 0x000fe200078e021b */
[----:B------:R2:W-:Y:S01]  /*9da0*/  STSM.16.M88.4 [R21], R8 ;  /* 0x0000000815007844 */ /* 0x0005e20000000200 */
[----:B------:R-:W-:Y:S01]  /*9db0*/  BAR.SYNC.DEFER_BLOCKING 0x0 ;  /* 0x0000000000007b1d */ /* 0x000fe20000010000 */
[----:B------:R-:W-:Y:S02]  /*9dc0*/  IADD3 R26, P6, R27, R0, RZ ;  /* 0x000000001b1a7210 */ /* 0x000fe40007fde0ff */
[----:B0-----:R-:W-:Y:S02]  /*9dd0*/  PRMT R35, R4, 0x7770, RZ ;  /* 0x0000777004237816 */ /* 0x001fe400000000ff */
[----:B------:R-:W-:Y:S02]  /*9de0*/  PRMT R31, R5, 0x7770, RZ ;  /* 0x00007770051f7816 */ /* 0x000fe400000000ff */
[----:B------:R-:W-:-:S02]  /*9df0*/  LEA.HI.X.SX32 R27, R27, R2, 0x1, P6 ;  /* 0x000000021b1b7211 */ /* 0x000fc400030f0eff */
[----:B------:R-:W-:Y:S02]  /*9e00*/  PRMT R33, R6, 0x7770, RZ ;  /* 0x0000777006217816 */ /* 0x000fe400000000ff */
[----:B--2---:R-:W-:-:S04]  /*9e10*/  IADD3 R8, P6, R29, R0, RZ ;  /* 0x000000001d087210 */ /* 0x004fc80007fde0ff */
[----:B------:R-:W-:Y:S01]  /*9e20*/  LEA.HI.X.SX32 R9, R29, R2, 0x1, P6 ;  /* 0x000000021d097211 */ /* 0x000fe200030f0eff */
[----:B------:R-:W-:Y:S04]  /*9e30*/  @P3 STG.E.U8 desc[UR16][R22.64], R35 ;  /* 0x0000002316003986 */ /* 0x000fe8000c101110 */
[----:B------:R0:W-:Y:S01]  /*9e40*/  @P1 STG.E.U8 desc[UR16][R24.64], R31 ;  /* 0x0000001f18001986 */ /* 0x0001e2000c101110 */
[----:B------:R-:W-:Y:S02]  /*9e50*/  ISETP.LT.AND P3, PT, R90, UR5, !P0 ;  /* 0x000000055a007c0c */ /* 0x000fe4000c761270 */
[----:B------:R-:W-:Y:S01]  /*9e60*/  ISETP.LT.AND P1, PT, R92, UR5, !P0 ;  /* 0x000000055c007c0c */ /* 0x000fe2000c721270 */
[----:B------:R-:W2:Y:S04]  /*9e70*/  LDL.LU R90, [R1+0x128] ;  /* 0x00012800015a7983 */ /* 0x000ea80000300800 */
[----:B------:R-:W-:Y:S01]  /*9e80*/  @P2 STG.E.U8 desc[UR16][R26.64], R33 ;  /* 0x000000211a002986 */ /* 0x000fe2000c101110 */
[----:B0-----:R-:W-:-:S03]  /*9e90*/  PRMT R31, R7, 0x7770, RZ ;  /* 0x00007770071f7816 */ /* 0x001fc600000000ff */
[----:B------:R-:W4:Y:S01]  /*9ea0*/  LDL.LU R92, [R1+0x124] ;  /* 0x00012400015c7983 */ /* 0x000f220000300800 */
[----:B------:R-:W-:-:S03]  /*9eb0*/  ISETP.LT.AND P2, PT, R91, UR5, !P0 ;  /* 0x000000055b007c0c */ /* 0x000fc6000c741270 */
[----:B------:R0:W-:Y:S01]  /*9ec0*/  @P5 STG.E.U8 desc[UR16][R8.64], R31 ;  /* 0x0000001f08005986 */ /* 0x0001e2000c101110 */
[----:B------:R-:W-:-:S03]  /*9ed0*/  ISETP.LT.AND P5, PT, R89, UR5, !P0 ;  /* 0x0000000559007c0c */ /* 0x000fc6000c7a1270 */
[----:B------:R-:W3:Y:S04]  /*9ee0*/  LDL.LU R91, [R1+0x120] ;  /* 0x00012000015b7983 */ /* 0x000ee80000300800 */
[----:B------:R-:W3:Y:S01]  /*9ef0*/  LDL.LU R89, [R1+0x11c] ;  /* 0x00011c0001597983 */ /* 0x000ee20000300800 */
[----:B------:R-:W-:-:S04]  /*9f00*/  IMAD R11, R3, 0x2, R29 ;  /* 0x00000002030b7824 */ /* 0x000fc800078e021d */
[----:B------:R-:W-:Y:S01]  /*9f10*/  IMAD R21, R3, 0x2, R11 ;  /* 0x0000000203157824 */ /* 0x000fe200078e020b */
[----:B------:R-:W-:-:S03]  /*9f20*/  IADD3 R10, P6, R11, R0, RZ ;  /* 0x000000000b0a7210 */ /* 0x000fc60007fde0ff */
[----:B------:R-:W-:Y:S01]  /*9f30*/  IMAD R25, R3, 0x2, R21 ;  /* 0x0000000203197824 */ /* 0x000fe200078e0215 */
[----:B------:R-:W-:Y:S02]  /*9f40*/  LEA.HI.X.SX32 R11, R11, R2, 0x1, P6 ;  /* 0x000000020b0b7211 */ /* 0x000fe400030f0eff */
[C---:B------:R-:W-:Y:S02]  /*9f50*/  IADD3 R22, P6, R21.reuse, R0, RZ ;  /* 0x0000000015167210 */ /* 0x040fe40007fde0ff */
[----:B------:R-:W-:Y:S02]  /*9f60*/  PRMT R29, R4, 0x7771, RZ ;  /* 0x00007771041d7816 */ /* 0x000fe400000000ff */
[----:B------:R-:W-:Y:S01]  /*9f70*/  LEA.HI.X.SX32 R23, R21, R2, 0x1, P6 ;  /* 0x0000000215177211 */ /* 0x000fe200030f0eff */
[----:B------:R-:W-:Y:S01]  /*9f80*/  IMAD R21, R3, 0x2, R25 ;  /* 0x0000000203157824 */ /* 0x000fe200078e0219 */
[----:B------:R-:W-:Y:S01]  /*9f90*/  IADD3 R24, P6, R25, R0, RZ ;  /* 0x0000000019187210 */ /* 0x000fe20007fde0ff */
[----:B------:R1:W-:Y:S01]  /*9fa0*/  @P4 STG.E.U8 desc[UR16][R10.64], R29 ;  /* 0x0000001d0a004986 */ /* 0x0003e2000c101110 */
[----:B------:R-:W-:-:S02]  /*9fb0*/  ISETP.LT.AND P4, PT, R88, UR5, !P0 ;  /* 0x0000000558007c0c */ /* 0x000fc4000c781270 */
[----:B------:R-:W-:Y:S01]  /*9fc0*/  LEA.HI.X.SX32 R25, R25, R2, 0x1, P6 ;  /* 0x0000000219197211 */ /* 0x000fe200030f0eff */
[----:B------:R-:W3:Y:S01]  /*9fd0*/  LDL.LU R88, [R1+0x118] ;  /* 0x0001180001587983 */ /* 0x000ee20000300800 */
[----:B0-----:R-:W-:Y:S01]  /*9fe0*/  IADD3 R8, P6, R21, R0, RZ ;  /* 0x0000000015087210 */ /* 0x001fe20007fde0ff */
[----:B-1----:R-:W-:-:S03]  /*9ff0*/  IMAD R11, R3, 0x2, R21 ;  /* 0x00000002030b7824 */ /* 0x002fc600078e0215 */
[----:B------:R-:W-:Y:S02]  /*a000*/  LEA.HI.X.SX32 R9, R21, R2, 0x1, P6 ;  /* 0x0000000215097211 */ /* 0x000fe400030f0eff */
[----:B------:R-:W-:Y:S02]  /*a010*/  PRMT R27, R5, 0x7771, RZ ;  /* 0x00007771051b7816 */ /* 0x000fe400000000ff */
[----:B------:R-:W-:Y:S01]  /*a020*/  IADD3 R10, P6, R11, R0, RZ ;  /* 0x000000000b0a7210 */ /* 0x000fe20007fde0ff */
[----:B------:R-:W-:Y:S01]  /*a030*/  IMAD R21, R3, 0x2, R11 ;  /* 0x0000000203157824 */ /* 0x000fe200078e020b */
[----:B------:R-:W-:Y:S02]  /*a040*/  PRMT R33, R6, 0x7771, RZ ;  /* 0x0000777106217816 */ /* 0x000fe400000000ff */
[----:B------:R-:W-:Y:S02]  /*a050*/  PRMT R29, R7, 0x7771, RZ ;  /* 0x00007771071d7816 */ /* 0x000fe400000000ff */
[----:B------:R-:W-:-:S02]  /*a060*/  LEA.HI.X.SX32 R11, R11, R2, 0x1, P6 ;  /* 0x000000020b0b7211 */ /* 0x000fc400030f0eff */
[----:B------:R-:W-:Y:S01]  /*a070*/  PRMT R31, R4, 0x7772, RZ ;  /* 0x00007772041f7816 */ /* 0x000fe200000000ff */
[----:B------:R0:W-:Y:S04]  /*a080*/  @P3 STG.E.U8 desc[UR16][R22.64], R27 ;  /* 0x0000001b16003986 */ /* 0x0001e8000c101110 */
[----:B------:R-:W-:Y:S04]  /*a090*/  @P1 STG.E.U8 desc[UR16][R24.64], R33 ;  /* 0x0000002118001986 */ /* 0x000fe8000c101110 */
[----:B------:R1:W-:Y:S04]  /*a0a0*/  @P2 STG.E.U8 desc[UR16][R8.64], R29 ;  /* 0x0000001d08002986 */ /* 0x0003e8000c101110 */
[----:B------:R1:W-:Y:S01]  /*a0b0*/  @P5 STG.E.U8 desc[UR16][R10.64], R31 ;  /* 0x0000001f0a005986 */ /* 0x0003e2000c101110 */
[----:B--2---:R-:W-:-:S03]  /*a0c0*/  ISETP.LT.AND P3, PT, R90, UR5, !P0 ;  /* 0x000000055a007c0c */ /* 0x004fc6000c761270 */
[----:B------:R-:W2:Y:S01]  /*a0d0*/  LDL.LU R90, [R1+0x114] ;  /* 0x00011400015a7983 */ /* 0x000ea20000300800 */
[----:B----4-:R-:W-:-:S03]  /*a0e0*/  ISETP.LT.AND P1, PT, R92, UR5, !P0 ;  /* 0x000000055c007c0c */ /* 0x010fc6000c721270 */
[----:B------:R-:W4:Y:S01]  /*a0f0*/  LDL.LU R92, [R1+0x110] ;  /* 0x00011000015c7983 */ /* 0x000f220000300800 */
[----:B---3--:R-:W-:-:S03]  /*a100*/  ISETP.LT.AND P2, PT, R91, UR5, !P0 ;  /* 0x000000055b007c0c */ /* 0x008fc6000c741270 */
[----:B------:R-:W3:Y:S01]  /*a110*/  LDL.LU R91, [R1+0x10c] ;  /* 0x00010c00015b7983 */ /* 0x000ee20000300800 */
[----:B------:R-:W-:-:S03]  /*a120*/  ISETP.LT.AND P5, PT, R89, UR5, !P0 ;  /* 0x0000000559007c0c */ /* 0x000fc6000c7a1270 */
[----:B------:R-:W3:Y:S01]  /*a130*/  LDL.LU R89, [R1+0x108] ;  /* 0x0001080001597983 */ /* 0x000ee20000300800 */
[----:B0-----:R-:W-:Y:S01]  /*a140*/  IMAD R27, R3, 0x2, R21 ;  /* 0x00000002031b7824 */ /* 0x001fe200078e0215 */
[----:B------:R-:W-:-:S03]  /*a150*/  IADD3 R22, P6, R21, R0, RZ ;  /* 0x0000000015167210 */ /* 0x000fc60007fde0ff */
[----:B-1----:R-:W-:Y:S01]  /*a160*/  IMAD R9, R3, 0x2, R27 ;  /* 0x0000000203097824 */ /* 0x002fe200078e021b */
[----:B------:R-:W-:Y:S02]  /*a170*/  LEA.HI.X.SX32 R23, R21, R2, 0x1, P6 ;  /* 0x0000000215177211 */ /* 0x000fe400030f0eff */
[----:B------:R-:W-:Y:S02]  /*a180*/  IADD3 R24, P6, R27, R0, RZ ;  /* 0x000000001b187210 */ /* 0x000fe40007fde0ff */
[----:B------:R-:W-:Y:S01]  /*a190*/  PRMT R33, R5, 0x7772, RZ ;  /* 0x0000777205217816 */ /* 0x000fe200000000ff */
[----:B------:R-:W-:Y:S01]  /*a1a0*/  IMAD R11, R3, 0x2, R9 ;  /* 0x00000002030b7824 */ /* 0x000fe200078e0209 */
[----:B------:R-:W-:Y:S02]  /*a1b0*/  LEA.HI.X.SX32 R25, R27, R2, 0x1, P6 ;  /* 0x000000021b197211 */ /* 0x000fe400030f0eff */
[----:B------:R-:W-:Y:S01]  /*a1c0*/  IADD3 R8, P6, R9, R0, RZ ;  /* 0x0000000009087210 */ /* 0x000fe20007fde0ff */
[----:B------:R0:W-:Y:S01]  /*a1d0*/  @P4 STG.E.U8 desc[UR16][R22.64], R33 ;  /* 0x0000002116004986 */ /* 0x0001e2000c101110 */
[----:B------:R-:W-:-:S02]  /*a1e0*/  IMAD R21, R3, 0x2, R11 ;  /* 0x0000000203157824 */ /* 0x000fc400078e020b */
[----:B------:R-:W-:Y:S02]  /*a1f0*/  LEA.HI.X.SX32 R9, R9, R2, 0x1, P6 ;  /* 0x0000000209097211 */ /* 0x000fe400030f0eff */
[----:B------:R-:W-:Y:S02]  /*a200*/  ISETP.LT.AND P4, PT, R88, UR5, !P0 ;  /* 0x0000000558007c0c */ /* 0x000fe4000c781270 */
[----:B------:R-:W3:Y:S01]  /*a210*/  LDL.LU R88, [R1+0x104] ;  /* 0x0001040001587983 */ /* 0x000ee20000300800 */
[C---:B------:R-:W-:Y:S02]  /*a220*/  IADD3 R10, P6, R11.reuse, R0, RZ ;  /* 0x000000000b0a7210 */ /* 0x040fe40007fde0ff */
[----:B------:R-:W-:Y:S02]  /*a230*/  PRMT R29, R6, 0x7772, RZ ;  /* 0x00007772061d7816 */ /* 0x000fe400000000ff */
[----:B------:R-:W-:Y:S02]  /*a240*/  LEA.HI.X.SX32 R11, R11, R2, 0x1, P6 ;  /* 0x000000020b0b7211 */ /* 0x000fe400030f0eff */
[----:B0-----:R-:W-:Y:S01]  /*a250*/  IADD3 R22, P6, R21, R0, RZ ;  /* 0x0000000015167210 */ /* 0x001fe20007fde0ff */
[----:B------:R0:W-:Y:S01]  /*a260*/  @P3 STG.E.U8 desc[UR16][R24.64], R29 ;  /* 0x0000001d18003986 */ /* 0x0001e2000c101110 */
[----:B------:R-:W-:-:S02]  /*a270*/  PRMT R31, R7, 0x7772, RZ ;  /* 0x00007772071f7816 */ /* 0x000fc400000000ff */
[----:B------:R-:W-:Y:S02]  /*a280*/  PRMT R27, R5, 0x7773, RZ ;  /* 0x00007773051b7816 */ /* 0x000fe400000000ff */
[----:B------:R-:W-:Y:S01]  /*a290*/  LEA.HI.X.SX32 R23, R21, R2, 0x1, P6 ;  /* 0x0000000215177211 */ /* 0x000fe200030f0eff */
[----:B------:R1:W-:Y:S01]  /*a2a0*/  @P1 STG.E.U8 desc[UR16][R8.64], R31 ;  /* 0x0000001f08001986 */ /* 0x0003e2000c101110 */
[----:B0-----:R-:W-:-:S05]  /*a2b0*/  PRMT R29, R4, 0x7773, RZ ;  /* 0x00007773041d7816 */ /* 0x001fca00000000ff */
        /* <DEDUP_REMOVED lines=9> */
[----:B------:R-:W4:Y:S01]  /*a350*/  LDL.LU R89, [R1+0xf4] ;  /* 0x0000f40001597983 */ /* 0x000f220000300800 */
[----:B------:R-:W-:-:S04]  /*a360*/  IMAD R5, R3, 0x2, R21 ;  /* 0x0000000203057824 */ /* 0x000fc800078e0215 */
[----:B-1----:R-:W-:Y:S01]  /*a370*/  IMAD R9, R3, 0x2, R5 ;  /* 0x0000000203097824 */ /* 0x002fe200078e0205 */
[----:B------:R-:W-:-:S03]  /*a380*/  IADD3 R4, P6, R5, R0, RZ ;  /* 0x0000000005047210 */ /* 0x000fc60007fde0ff */
[----:B------:R-:W-:Y:S01]  /*a390*/  IMAD R21, R3, 0x2, R9 ;  /* 0x0000000203157824 */ /* 0x000fe200078e0209 */
[----:B------:R-:W-:Y:S02]  /*a3a0*/  LEA.HI.X.SX32 R5, R5, R2, 0x1, P6 ;  /* 0x0000000205057211 */ /* 0x000fe400030f0eff */
[----:B------:R-:W-:Y:S02]  /*a3b0*/  IADD3 R8, P6, R9, R0, RZ ;  /* 0x0000000009087210 */ /* 0x000fe40007fde0ff */
[----:B------:R-:W-:Y:S01]  /*a3c0*/  PRMT R25, R6, 0x7773, RZ ;  /* 0x0000777306197816 */ /* 0x000fe200000000ff */
[----:B0-----:R-:W-:Y:S01]  /*a3d0*/  IMAD R11, R3, 0x2, R21 ;  /* 0x00000002030b7824 */ /* 0x001fe200078e0215 */
[----:B------:R-:W-:Y:S02]  /*a3e0*/  LEA.HI.X.SX32 R9, R9, R2, 0x1, P6 ;  /* 0x0000000209097211 */ /* 0x000fe400030f0eff */
[----:B------:R-:W-:Y:S01]  /*a3f0*/  IADD3 R6, P6, R21, R0, RZ ;  /* 0x0000000015067210 */ /* 0x000fe20007fde0ff */
[----:B------:R0:W-:Y:S01]  /*a400*/  @P4 STG.E.U8 desc[UR16][R4.64], R25 ;  /* 0x0000001904004986 */ /* 0x0001e2000c101110 */
[----:B------:R-:W-:-:S02]  /*a410*/  PRMT R23, R7, 0x7773, RZ ;  /* 0x0000777307177816 */ /* 0x000fc400000000ff */
[----:B------:R-:W-:Y:S02]  /*a420*/  ISETP.LT.AND P4, PT, R88, UR5, !P0 ;  /* 0x0000000558007c0c */ /* 0x000fe4000c781270 */
[----:B------:R-:W4:Y:S01]  /*a430*/  LDL.LU R88, [R1+0xf0] ;  /* 0x0000f00001587983 */ /* 0x000f220000300800 */
[----:B------:R-:W-:Y:S02]  /*a440*/  LEA.HI.X.SX32 R7, R21, R2, 0x1, P6 ;  /* 0x0000000215077211 */ /* 0x000fe400030f0eff */
[----:B------:R-:W-:Y:S01]  /*a450*/  IADD3 R10, P6, R11, R0, RZ ;  /* 0x000000000b0a7210 */ /* 0x000fe20007fde0ff */
[----:B0-----:R-:W-:Y:S01]  /*a460*/  IMAD R5, R3, 0x2, R11 ;  /* 0x0000000203057824 */ /* 0x001fe200078e020b */
[----:B------:R-:W-:Y:S02]  /*a470*/  PRMT R27, R12, 0x7770, RZ ;  /* 0x000077700c1b7816 */ /* 0x000fe400000000ff */
[----:B------:R-:W-:Y:S02]  /*a480*/  LEA.HI.X.SX32 R11, R11, R2, 0x1, P6 ;  /* 0x000000020b0b7211 */ /* 0x000fe400030f0eff */
[----:B------:R-:W-:Y:S01]  /*a490*/  IADD3 R4, P6, R5, R0, RZ ;  /* 0x0000000005047210 */ /* 0x000fe20007fde0ff */
[----:B------:R-:W-:Y:S01]  /*a4a0*/  @P3 STG.E.U8 desc[UR16][R8.64], R23 ;  /* 0x0000001708003986 */ /* 0x000fe2000c101110 */
[----:B------:R-:W-:Y:S01]  /*a4b0*/  PRMT R29, R13, 0x7770, RZ ;  /* 0x000077700d1d7816 */ /* 0x000fe200000000ff */
[----:B------:R-:W-:Y:S01]  /*a4c0*/  IMAD R21, R3, 0x2, R5 ;  /* 0x0000000203157824 */ /* 0x000fe200078e0205 */
[----:B------:R-:W-:Y:S01]  /*a4d0*/  LEA.HI.X.SX32 R5, R5, R2, 0x1, P6 ;  /* 0x0000000205057211 */ /* 0x000fe200030f0eff */
[----:B------:R0:W-:Y:S04]  /*a4e0*/  @P1 STG.E.U8 desc[UR16][R6.64], R27 ;  /* 0x0000001b06001986 */ /* 0x0001e8000c101110 */
[----:B------:R1:W-:Y:S01]  /*a4f0*/  @P2 STG.E.U8 desc[UR16][R10.64], R29 ;  /* 0x0000001d0a002986 */ /* 0x0003e2000c101110 */
[----:B0-----:R-:W-:-:S05]  /*a500*/  PRMT R27, R14, 0x7770, RZ ;  /* 0x000077700e1b7816 */ /* 0x001fca00000000ff */
[----:B------:R0:W-:Y:S01]  /*a510*/  @P5 STG.E.U8 desc[UR16][R4.64], R27 ;  /* 0x0000001b04005986 */ /* 0x0001e2000c101110 */
[----:B--2---:R-:W-:-:S03]  /*a520*/  ISETP.LT.AND P3, PT, R90, UR5, !P0 ;  /* 0x000000055a007c0c */ /* 0x004fc6000c761270 */
[----:B------:R-:W2:Y:S04]  /*a530*/  LDL.LU R90, [R1+0xec] ;  /* 0x0000ec00015a7983 */ /* 0x000ea80000300800 */
[----:B------:R-:W2:Y:S01]  /*a540*/  LDL.LU R22, [R1+0xe8] ;  /* 0x0000e80001167983 */ /* 0x000ea20000300800 */
[----:B---3--:R-:W-:-:S03]  /*a550*/  ISETP.LT.AND P2, PT, R91, UR5, !P0 ;  /* 0x000000055b007c0c */ /* 0x008fc6000c741270 */
[----:B------:R-:W3:Y:S01]  /*a560*/  LDL.LU R91, [R1+0xe4] ;  /* 0x0000e400015b7983 */ /* 0x000ee20000300800 */
[----:B----4-:R-:W-:-:S03]  /*a570*/  ISETP.LT.AND P5, PT, R89, UR5, !P0 ;  /* 0x0000000559007c0c */ /* 0x010fc6000c7a1270 */
[----:B------:R-:W4:Y:S01]  /*a580*/  LDL.LU R89, [R1+0xe0] ;  /* 0x0000e00001597983 */ /* 0x000f220000300800 */
[----:B------:R-:W-:Y:S01]  /*a590*/  IADD3 R8, P6, R21, R0, RZ ;  /* 0x0000000015087210 */ /* 0x000fe20007fde0ff */
[----:B------:R-:W-:-:S03]  /*a5a0*/  IMAD R7, R3, 0x2, R21 ;  /* 0x0000000203077824 */ /* 0x000fc600078e0215 */
[----:B------:R-:W-:Y:S01]  /*a5b0*/  LEA.HI.X.SX32 R9, R21, R2, 0x1, P6 ;  /* 0x0000000215097211 */ /* 0x000fe200030f0eff */
[----:B-1----:R-:W-:Y:S01]  /*a5c0*/  IMAD R11, R3, 0x2, R7 ;  /* 0x00000002030b7824 */ /* 0x002fe200078e0207 */
[----:B------:R-:W-:Y:S02]  /*a5d0*/  IADD3 R6, P6, R7, R0, RZ ;  /* 0x0000000007067210 */ /* 0x000fe40007fde0ff */
[----:B------:R-:W-:Y:S01]  /*a5e0*/  PRMT R25, R15, 0x7770, RZ ;  /* 0x000077700f197816 */ /* 0x000fe200000000ff */
[----:B------:R-:W-:Y:S01]  /*a5f0*/  IMAD R21, R3, 0x2, R11 ;  /* 0x0000000203157824 */ /* 0x000fe200078e020b */
[----:B------:R-:W-:Y:S02]  /*a600*/  LEA.HI.X.SX32 R7, R7, R2, 0x1, P6 ;  /* 0x0000000207077211 */ /* 0x000fe400030f0eff */
[----:B------:R-:W-:Y:S01]  /*a610*/  IADD3 R10, P6, R11, R0, RZ ;  /* 0x000000000b0a7210 */ /* 0x000fe20007fde0ff */
[----:B------:R1:W-:Y:S01]  /*a620*/  @P4 STG.E.U8 desc[UR16][R8.64], R25 ;  /* 0x0000001908004986 */ /* 0x0003e2000c101110 */
[----:B------:R-:W-:-:S02]  /*a630*/  ISETP.LT.AND P1, PT, R92, UR5, !P0 ;  /* 0x000000055c007c0c */ /* 0x000fc4000c721270 */
[----:B------:R-:W-:Y:S02]  /*a640*/  LEA.HI.X.SX32 R11, R11, R2, 0x1, P6 ;  /* 0x000000020b0b7211 */ /* 0x000fe400030f0eff */
[----:B0-----:R-:W-:Y:S02]  /*a650*/  IADD3 R4, P6, R21, R0, RZ ;  /* 0x0000000015047210 */ /* 0x001fe40007fde0ff */
[----:B------:R-:W-:Y:S02]  /*a660*/  ISETP.LT.AND P4, PT, R88, UR5, !P0 ;  /* 0x0000000558007c0c */ /* 0x000fe4000c781270 */
[----:B------:R-:W4:Y:S01]  /*a670*/  LDL.LU R88, [R1+0xdc] ;  /* 0x0000dc0001587983 */ /* 0x000f220000300800 */
[----:B-1----:R-:W-:Y:S01]  /*a680*/  IMAD R9, R3, 0x2, R21 ;  /* 0x0000000203097824 */ /* 0x002fe200078e0215 */
[----:B------:R-:W-:Y:S02]  /*a690*/  PRMT R23, R12, 0x7771, RZ ;  /* 0x000077710c177816 */ /* 0x000fe400000000ff */
[----:B------:R-:W-:-:S02]  /*a6a0*/  LEA.HI.X.SX32 R5, R21, R2, 0x1, P6 ;  /* 0x0000000215057211 */ /* 0x000fc400030f0eff */
[----:B------:R-:W-:Y:S01]  /*a6b0*/  IADD3 R8, P6, R9, R0, RZ ;  /* 0x0000000009087210 */ /* 0x000fe20007fde0ff */
[----:B------:R0:W-:Y:S01]  /*a6c0*/  @P3 STG.E.U8 desc[UR16][R6.64], R23 ;  /* 0x0000001706003986 */ /* 0x0001e2000c101110 */
[----:B------:R-:W-:Y:S02]  /*a6d0*/  PRMT R27, R13, 0x7771, RZ ;  /* 0x000077710d1b7816 */ /* 0x000fe400000000ff */
[----:B------:R-:W-:-:S03]  /*a6e0*/  PRMT R25, R14, 0x7771, RZ ;  /* 0x000077710e197816 */ /* 0x000fc600000000ff */
[----:B------:R-:W-:Y:S01]  /*a6f0*/  @P1 STG.E.U8 desc[UR16][R10.64], R27 ;  /* 0x0000001b0a001986 */ /* 0x000fe2000c101110 */
[----:B0-----:R-:W-:Y:S01]  /*a700*/  IMAD R7, R3, 0x2, R9 ;  /* 0x0000000203077824 */ /* 0x001fe200078e0209 */
[----:B------:R-:W-:Y:S02]  /*a710*/  LEA.HI.X.SX32 R9, R9, R2, 0x1, P6 ;  /* 0x0000000209097211 */ /* 0x000fe400030f0eff */
[----:B------:R-:W-:Y:S01]  /*a720*/  PRMT R23, R15, 0x7771, RZ ;  /* 0x000077710f177816 */ /* 0x000fe200000000ff */
[----:B------:R0:W-:Y:S04]  /*a730*/  @P2 STG.E.U8 desc[UR16][R4.64], R25 ;  /* 0x0000001904002986 */ /* 0x0001e8000c101110 */
[----:B------:R1:W-:Y:S01]  /*a740*/  @P5 STG.E.U8 desc[UR16][R8.64], R23 ;  /* 0x0000001708005986 */ /* 0x0003e2000c101110 */
[----:B--2---:R-:W-:-:S03]  /*a750*/  ISETP.LT.AND P3, PT, R90, UR5, !P0 ;  /* 0x000000055a007c0c */ /* 0x004fc6000c761270 */
[----:B------:R-:W2:Y:S01]  /*a760*/  LDL.LU R90, [R1+0xd8] ;  /* 0x0000d800015a7983 */ /* 0x000ea20000300800 */
[----:B------:R-:W-:-:S03]  /*a770*/  ISETP.LT.AND P1, PT, R22, UR5, !P0 ;  /* 0x0000000516007c0c */ /* 0x000fc6000c721270 */
[----:B------:R-:W2:Y:S01]  /*a780*/  LDL.LU R22, [R1+0xd4] ;  /* 0x0000d40001167983 */ /* 0x000ea20000300800 */
[----:B---3--:R-:W-:-:S03]  /*a790*/  ISETP.LT.AND P2, PT, R91, UR5, !P0 ;  /* 0x000000055b007c0c */ /* 0x008fc6000c741270 */
[----:B------:R-:W3:Y:S01]  /*a7a0*/  LDL.LU R91, [R1+0xd0] ;  /* 0x0000d000015b7983 */ /* 0x000ee20000300800 */
[----:B----4-:R-:W-:-:S03]  /*a7b0*/  ISETP.LT.AND P5, PT, R89, UR5, !P0 ;  /* 0x0000000559007c0c */ /* 0x010fc6000c7a1270 */
[----:B------:R-:W4:Y:S01]  /*a7c0*/  LDL.LU R89, [R1+0xcc] ;  /* 0x0000cc0001597983 */ /* 0x000f220000300800 */
[----:B------:R-:W-:Y:S01]  /*a7d0*/  IMAD R21, R3, 0x2, R7 ;  /* 0x0000000203157824 */ /* 0x000fe200078e0207 */
[----:B------:R-:W-:-:S03]  /*a7e0*/  IADD3 R6, P6, R7, R0, RZ ;  /* 0x0000000007067210 */ /* 0x000fc60007fde0ff */
[----:B0-----:R-:W-:Y:S01]  /*a7f0*/  IMAD R5, R3, 0x2, R21 ;  /* 0x0000000203057824 */ /* 0x001fe200078e0215 */
[----:B------:R-:W-:Y:S02]  /*a800*/  LEA.HI.X.SX32 R7, R7, R2, 0x1, P6 ;  /* 0x0000000207077211 */ /* 0x000fe400030f0eff */
[----:B------:R-:W-:Y:S02]  /*a810*/  IADD3 R10, P6, R21, R0, RZ ;  /* 0x00000000150a7210 */ /* 0x000fe40007fde0ff */
[----:B------:R-:W-:Y:S01]  /*a820*/  PRMT R27, R12, 0x7772, RZ ;  /* 0x000077720c1b7816 */ /* 0x000fe200000000ff */
[----:B-1----:R-:W-:Y:S01]  /*a830*/  IMAD R9, R3, 0x2, R5 ;  /* 0x0000000203097824 */ /* 0x002fe200078e0205 */
[----:B------:R-:W-:Y:S02]  /*a840*/  LEA.HI.X.SX32 R11, R21, R2, 0x1, P6 ;  /* 0x00000002150b7211 */ /* 0x000fe400030f0eff */
[----:B------:R-:W-:Y:S01]  /*a850*/  IADD3 R4, P6, R5, R0, RZ ;  /* 0x0000000005047210 */ /* 0x000fe20007fde0ff */
[----:B------:R0:W-:Y:S01]  /*a860*/  @P4 STG.E.U8 desc[UR16][R6.64], R27 ;  /* 0x0000001b06004986 */ /* 0x0001e2000c101110 */
[----:B------:R-:W-:-:S02]  /*a870*/  IMAD R21, R3, 0x2, R9 ;  /* 0x0000000203157824 */ /* 0x000fc400078e0209 */
[----:B------:R-:W-:Y:S02]  /*a880*/  LEA.HI.X.SX32 R5, R5, R2, 0x1, P6 ;  /* 0x0000000205057211 */ /* 0x000fe400030f0eff */
[----:B------:R-:W-:Y:S02]  /*a890*/  IADD3 R8, P6, R9, R0, RZ ;  /* 0x0000000009087210 */ /* 0x000fe40007fde0ff */
[----:B------:R-:W-:Y:S02]  /*a8a0*/  ISETP.LT.AND P4, PT, R88, UR5, !P0 ;  /* 0x0000000558007c0c */ /* 0x000fe4000c781270 */
[----:B------:R-:W3:Y:S01]  /*a8b0*/  LDL.LU R88, [R1+0xc8] ;  /* 0x0000c80001587983 */ /* 0x000ee20000300800 */
        /* <DEDUP_REMOVED lines=8> */
[----:B0-----:R-:W-:-:S03]  /*a940*/  PRMT R25, R12, 0x7773, RZ ;  /* 0x000077730c197816 */ /* 0x001fc600000000ff */
[----:B------:R-:W-:Y:S04]  /*a950*/  @P2 STG.E.U8 desc[UR16][R8.64], R27 ;  /* 0x0000001b08002986 */ /* 0x000fe8000c101110 */
[----:B------:R0:W-:Y:S01]  /*a960*/  @P5 STG.E.U8 desc[UR16][R6.64], R25 ;  /* 0x0000001906005986 */ /* 0x0001e2000c101110 */
[----:B--2---:R-:W-:-:S03]  /*a970*/  ISETP.LT.AND P3, PT, R90, UR5, !P0 ;  /* 0x000000055a007c0c */ /* 0x004fc6000c761270 */
[----:B------:R-:W2:Y:S01]  /*a980*/  LDL.LU R90, [R1+0xc4] ;  /* 0x0000c400015a7983 */ /* 0x000ea20000300800 */
[----:B------:R-:W-:-:S03]  /*a990*/  ISETP.LT.AND P1, PT, R22, UR5, !P0 ;  /* 0x0000000516007c0c */ /* 0x000fc6000c721270 */
[----:B------:R-:W2:Y:S04]  /*a9a0*/  LDL.LU R22, [R1+0xc0] ;  /* 0x0000c00001167983 */ /* 0x000ea80000300800 */
[----:B------:R-:W2:Y:S01]  /*a9b0*/  LDL.LU R12, [R1+0xbc] ;  /* 0x0000bc00010c7983 */ /* 0x000ea20000300800 */
[----:B----4-:R-:W-:-:S03]  /*a9c0*/  ISETP.LT.AND P5, PT, R89, UR5, !P0 ;  /* 0x0000000559007c0c */ /* 0x010fc6000c7a1270 */
[----:B------:R-:W4:Y:S01]  /*a9d0*/  LDL.LU R89, [R1+0xb8] ;  /* 0x0000b80001597983 */ /* 0x000f220000300800 */
[----:B------:R-:W-:-:S04]  /*a9e0*/  IMAD R11, R3, 0x2, R21 ;  /* 0x00000002030b7824 */ /* 0x000fc800078e0215 */
[----:B-1----:R-:W-:Y:S01]  /*a9f0*/  IMAD R5, R3, 0x2, R11 ;  /* 0x0000000203057824 */ /* 0x002fe200078e020b */
[----:B------:R-:W-:Y:S02]  /*aa00*/  IADD3 R10, P6, R11, R0, RZ ;  /* 0x000000000b0a7210 */ /* 0x000fe40007fde0ff */
[----:B------:R-:W-:Y:S01]  /*aa10*/  PRMT R23, R13, 0x7773, RZ ;  /* 0x000077730d177816 */ /* 0x000fe200000000ff */
[----:B------:R-:W-:Y:S01]  /*aa20*/  IMAD R13, R3, 0x2, R5 ;  /* 0x00000002030d7824 */ /* 0x000fe200078e0205 */
[----:B------:R-:W-:Y:S02]  /*aa30*/  LEA.HI.X.SX32 R11, R11, R2, 0x1, P6 ;  /* 0x000000020b0b7211 */ /* 0x000fe400030f0eff */
[----:B------:R-:W-:Y:S01]  /*aa40*/  IADD3 R4, P6, R5, R0, RZ ;  /* 0x0000000005047210 */ /* 0x000fe20007fde0ff */
[----:B0-----:R-:W-:-:S03]  /*aa50*/  IMAD R7, R3, 0x2, R13 ;  /* 0x0000000203077824 */ /* 0x001fc600078e020d */
[----:B------:R-:W-:Y:S02]  /*aa60*/  LEA.HI.X.SX32 R5, R5, R2, 0x1, P6 ;  /* 0x0000000205057211 */ /* 0x000fe400030f0eff */
[C---:B------:R-:W-:Y:S01]  /*aa70*/  IADD3 R8, P6, R13.reuse, R0, RZ ;  /* 0x000000000d087210 */ /* 0x040fe20007fde0ff */
[----:B------:R0:W-:Y:S01]  /*aa80*/  @P4 STG.E.U8 desc[UR16][R10.64], R23 ;  /* 0x000000170a004986 */ /* 0x0001e2000c101110 */
[----:B------:R-:W-:Y:S02]  /*aa90*/  PRMT R21, R14, 0x7773, RZ ;  /* 0x000077730e157816 */ /* 0x000fe400000000ff */
[----:B---3--:R-:W-:Y:S02]  /*aaa0*/  ISETP.LT.AND P4, PT, R88, UR5, !P0 ;  /* 0x0000000558007c0c */ /* 0x008fe4000c781270 */
[----:B------:R-:W3:Y:S01]  /*aab0*/  LDL.LU R88, [R1+0xb4] ;  /* 0x0000b40001587983 */ /* 0x000ee20000300800 */
[----:B------:R-:W-:Y:S02]  /*aac0*/  LEA.HI.X.SX32 R9, R13, R2, 0x1, P6 ;  /* 0x000000020d097211 */ /* 0x000fe400030f0eff */
[----:B------:R-:W-:Y:S01]  /*aad0*/  ISETP.LT.AND P2, PT, R91, UR5, !P0 ;  /* 0x000000055b007c0c */ /* 0x000fe2000c741270 */
[----:B------:R-:W3:Y:S01]  /*aae0*/  LDL.LU R14, [R1+0xb0] ;  /* 0x0000b000010e7983 */ /* 0x000ee20000300800 */
[----:B------:R-:W-:Y:S01]  /*aaf0*/  IADD3 R6, P6, R7, R0, RZ ;  /* 0x0000000007067210 */ /* 0x000fe20007fde0ff */
[----:B0-----:R-:W-:-:S03]  /*ab00*/  IMAD R11, R3, 0x2, R7 ;  /* 0x00000002030b7824 */ /* 0x001fc600078e0207 */
[----:B------:R-:W-:Y:S02]  /*ab10*/  LEA.HI.X.SX32 R7, R7, R2, 0x1, P6 ;  /* 0x0000000207077211 */ /* 0x000fe400030f0eff */
[----:B------:R-:W-:Y:S01]  /*ab20*/  IADD3 R10, P6, R11, R0, RZ ;  /* 0x000000000b0a7210 */ /* 0x000fe20007fde0ff */
[----:B------:R-:W-:Y:S01]  /*ab30*/  IMAD R13, R3, 0x2, R11 ;  /* 0x00000002030d7824 */ /* 0x000fe200078e020b */
[----:B------:R-:W-:Y:S02]  /*ab40*/  PRMT R15, R15, 0x7773, RZ ;  /* 0x000077730f0f7816 */ /* 0x000fe400000000ff */
[----:B------:R-:W-:Y:S02]  /*ab50*/  PRMT R25, R16, 0x7770, RZ ;  /* 0x0000777010197816 */ /* 0x000fe400000000ff */
[----:B------:R-:W-:Y:S02]  /*ab60*/  LEA.HI.X.SX32 R11, R11, R2, 0x1, P6 ;  /* 0x000000020b0b7211 */ /* 0x000fe400030f0eff */
[----:B------:R-:W-:Y:S01]  /*ab70*/  PRMT R23, R17, 0x7770, RZ ;  /* 0x0000777011177816 */ /* 0x000fe200000000ff */
[----:B------:R0:W-:Y:S04]  /*ab80*/  @P3 STG.E.U8 desc[UR16][R4.64], R21 ;  /* 0x0000001504003986 */ /* 0x0001e8000c101110 */
[----:B------:R1:W-:Y:S04]  /*ab90*/  @P1 STG.E.U8 desc[UR16][R8.64], R15 ;  /* 0x0000000f08001986 */ /* 0x0003e8000c101110 */
[----:B------:R1:W-:Y:S04]  /*aba0*/  @P2 STG.E.U8 desc[UR16][R6.64], R25 ;  /* 0x0000001906002986 */ /* 0x0003e8000c101110 */
[----:B------:R1:W-:Y:S01]  /*abb0*/  @P5 STG.E.U8 desc[UR16][R10.64], R23 ;  /* 0x000000170a005986 */ /* 0x0003e2000c101110 */
[----:B--2---:R-:W-:-:S03]  /*abc0*/  ISETP.LT.AND P1, PT, R22, UR5, !P0 ;  /* 0x0000000516007c0c */ /* 0x004fc6000c721270 */
[----:B------:R-:W2:Y:S01]  /*abd0*/  LDL.LU R22, [R1+0xac] ;  /* 0x0000ac0001167983 */ /* 0x000ea20000300800 */
[----:B------:R-:W-:-:S03]  /*abe0*/  ISETP.LT.AND P2, PT, R12, UR5, !P0 ;  /* 0x000000050c007c0c */ /* 0x000fc6000c741270 */
[----:B------:R-:W2:Y:S01]  /*abf0*/  LDL.LU R12, [R1+0xa8] ;  /* 0x0000a800010c7983 */ /* 0x000ea20000300800 */
[----:B----4-:R-:W-:-:S03]  /*ac00*/  ISETP.LT.AND P5, PT, R89, UR5, !P0 ;  /* 0x0000000559007c0c */ /* 0x010fc6000c7a1270 */
[----:B------:R-:W4:Y:S01]  /*ac10*/  LDL.LU R89, [R1+0xa4] ;  /* 0x0000a40001597983 */ /* 0x000f220000300800 */
[----:B0-----:R-:W-:Y:S01]  /*ac20*/  IADD3 R4, P6, R13, R0, RZ ;  /* 0x000000000d047210 */ /* 0x001fe20007fde0ff */
[----:B-1----:R-:W-:Y:S01]  /*ac30*/  IMAD R9, R3, 0x2, R13 ;  /* 0x0000000203097824 */ /* 0x002fe200078e020d */
[----:B------:R-:W-:Y:S02]  /*ac40*/  ISETP.LT.AND P3, PT, R90, UR5, !P0 ;  /* 0x000000055a007c0c */ /* 0x000fe4000c761270 */
[----:B------:R-:W-:Y:S01]  /*ac50*/  LEA.HI.X.SX32 R5, R13, R2, 0x1, P6 ;  /* 0x000000020d057211 */ /* 0x000fe200030f0eff */
[----:B------:R-:W-:Y:S01]  /*ac60*/  IMAD R7, R3, 0x2, R9 ;  /* 0x0000000203077824 */ /* 0x000fe200078e0209 */
[C---:B------:R-:W-:Y:S01]  /*ac70*/  IADD3 R8, P6, R9.reuse, R0, RZ ;  /* 0x0000000009087210 */ /* 0x040fe20007fde0ff */
[----:B------:R-:W4:Y:S01]  /*ac80*/  LDL.LU R90, [R1+0xa0] ;  /* 0x0000a000015a7983 */ /* 0x000f220000300800 */
[----:B------:R-:W-:Y:S02]  /*ac90*/  PRMT R21, R18, 0x7770, RZ ;  /* 0x0000777012157816 */ /* 0x000fe400000000ff */
[----:B------:R-:W-:-:S02]  /*aca0*/  LEA.HI.X.SX32 R9, R9, R2, 0x1, P6 ;  /* 0x0000000209097211 */ /* 0x000fc400030f0eff */
[----:B------:R-:W-:Y:S01]  /*acb0*/  PRMT R15, R19, 0x7770, RZ ;  /* 0x00007770130f7816 */ /* 0x000fe200000000ff */
[----:B------:R-:W-:Y:S01]  /*acc0*/  IMAD R13, R3, 0x2, R7 ;  /* 0x00000002030d7824 */ /* 0x000fe200078e0207 */
[C---:B------:R-:W-:Y:S01]  /*acd0*/  IADD3 R6, P6, R7.reuse, R0, RZ ;  /* 0x0000000007067210 */ /* 0x040fe20007fde0ff */
[----:B------:R0:W-:Y:S03]  /*ace0*/  @P4 STG.E.U8 desc[UR16][R4.64], R21 ;  /* 0x0000001504004986 */ /* 0x0001e6000c101110 */
[----:B------:R-:W-:Y:S01]  /*acf0*/  LEA.HI.X.SX32 R7, R7, R2, 0x1, P6 ;  /* 0x0000000207077211 */ /* 0x000fe200030f0eff */
[----:B------:R1:W-:Y:S01]  /*ad00*/  @P3 STG.E.U8 desc[UR16][R8.64], R15 ;  /* 0x0000000f08003986 */ /* 0x0003e2000c101110 */
[----:B------:R-:W-:Y:S02]  /*ad10*/  IADD3 R10, P6, R13, R0, RZ ;  /* 0x000000000d0a7210 */ /* 0x000fe40007fde0ff */
[----:B---3--:R-:W-:-:S02]  /*ad20*/  ISETP.LT.AND P3, PT, R14, UR5, !P0 ;  /* 0x000000050e007c0c */ /* 0x008fc4000c761270 */
[----:B------:R-:W3:Y:S01]  /*ad30*/  LDL.LU R14, [R1+0x9c] ;  /* 0x00009c00010e7983 */ /* 0x000ee20000300800 */
[----:B0-----:R-:W-:Y:S01]  /*ad40*/  IMAD R5, R3, 0x2, R13 ;  /* 0x0000000203057824 */ /* 0x001fe200078e020d */
[----:B------:R-:W-:Y:S02]  /*ad50*/  LEA.HI.X.SX32 R11, R13, R2, 0x1, P6 ;  /* 0x000000020d0b7211 */ /* 0x000fe400030f0eff */
[----:B------:R-:W-:Y:S02]  /*ad60*/  PRMT R25, R16, 0x7771, RZ ;  /* 0x0000777110197816 */ /* 0x000fe400000000ff */
[----:B------:R-:W-:Y:S01]  /*ad70*/  IADD3 R4, P6, R5, R0, RZ ;  /* 0x0000000005047210 */ /* 0x000fe20007fde0ff */
[----:B-1----:R-:W-:Y:S01]  /*ad80*/  IMAD R9, R3, 0x2, R5 ;  /* 0x0000000203097824 */ /* 0x002fe200078e0205 */
[----:B------:R-:W-:Y:S02]  /*ad90*/  PRMT R23, R17, 0x7771, RZ ;  /* 0x0000777111177816 */ /* 0x000fe400000000ff */
[----:B------:R-:W-:-:S02]  /*ada0*/  LEA.HI.X.SX32 R5, R5, R2, 0x1, P6 ;  /* 0x0000000205057211 */ /* 0x000fc400030f0eff */
[----:B------:R-:W-:Y:S01]  /*adb0*/  PRMT R21, R18, 0x7771, RZ ;  /* 0x0000777112157816 */ /* 0x000fe200000000ff */
[----:B------:R0:W-:Y:S01]  /*adc0*/  @P1 STG.E.U8 desc[UR16][R6.64], R25 ;  /* 0x0000001906001986 */ /* 0x0001e2000c101110 */
[----:B------:R-:W-:-:S03]  /*add0*/  ISETP.LT.AND P4, PT, R88, UR5, !P0 ;  /* 0x0000000558007c0c */ /* 0x000fc6000c781270 */
[----:B------:R-:W3:Y:S04]  /*ade0*/  LDL.LU R88, [R1+0x98] ;  /* 0x0000980001587983 */ /* 0x000ee80000300800 */
[----:B------:R-:W-:Y:S04]  /*adf0*/  @P2 STG.E.U8 desc[UR16][R10.64], R23 ;  /* 0x000000170a002986 */ /* 0x000fe8000c101110 */
[----:B------:R1:W-:Y:S01]  /*ae00*/  @P5 STG.E.U8 desc[UR16][R4.64], R21 ;  /* 0x0000001504005986 */ /* 0x0003e2000c101110 */
[----:B--2---:R-:W-:-:S03]  /*ae10*/  ISETP.LT.AND P1, PT, R22, UR5, !P0 ;  /* 0x0000000516007c0c */ /* 0x004fc6000c721270 */
[----:B------:R-:W2:Y:S01]  /*ae20*/  LDL.LU R22, [R1+0x94] ;  /* 0x0000940001167983 */ /* 0x000ea20000300800 */
[----:B----4-:R-:W-:-:S03]  /*ae30*/  ISETP.LT.AND P5, PT, R89, UR5, !P0 ;  /* 0x0000000559007c0c */ /* 0x010fc6000c7a1270 */
[----:B------:R-:W4:Y:S01]  /*ae40*/  LDL.LU R89, [R1+0x90] ;  /* 0x0000900001597983 */ /* 0x000f220000300800 */
[----:B------:R-:W-:Y:S01]  /*ae50*/  IADD3 R8, P6, R9, R0, RZ ;  /* 0x0000000009087210 */ /* 0x000fe20007fde0ff */
[----:B------:R-:W-:Y:S01]  /*ae60*/  IMAD R15, R3, 0x2, R9 ;  /* 0x00000002030f7824 */ /* 0x000fe200078e0209 */
[----:B------:R-:W-:Y:S01]  /*ae70*/  ISETP.LT.AND P2, PT, R12, UR5, !P0 ;  /* 0x000000050c007c0c */ /* 0x000fe2000c741270 */
[----:B------:R-:W4:Y:S01]  /*ae80*/  LDL.LU R91, [R1+0x8c] ;  /* 0x00008c00015b7983 */ /* 0x000f220000300800 */
[----:B------:R-:W-:Y:S02]  /*ae90*/  LEA.HI.X.SX32 R9, R9, R2, 0x1, P6 ;  /* 0x0000000209097211 */ /* 0x000fe400030f0eff */
[----:B------:R-:W-:-:S04]  /*aea0*/  IADD3 R12, P6, R15, R0, RZ ;  /* 0x000000000f0c7210 */ /* 0x000fc80007fde0ff */
[----:B------:R-:W-:Y:S01]  /*aeb0*/  LEA.HI.X.SX32 R13, R15, R2, 0x1, P6 ;  /* 0x000000020f0d7211 */ /* 0x000fe200030f0eff */
[----:B------:R-:W-:Y:S01]  /*aec0*/  IMAD R15, R3, 0x2, R15 ;  /* 0x00000002030f7824 */ /* 0x000fe200078e020f */
[----:B0-----:R-:W-:Y:S02]  /*aed0*/  PRMT R7, R19, 0x7771, RZ ;  /* 0x0000777113077816 */ /* 0x001fe400000000ff */
[----:B------:R-:W-:Y:S01]  /*aee0*/  PRMT R27, R16, 0x7772, RZ ;  /* 0x00007772101b7816 */ /* 0x000fe200000000ff */
[----:B-1----:R-:W-:Y:S01]  /*aef0*/  IMAD R21, R3, 0x2, R15 ;  /* 0x0000000203157824 */ /* 0x002fe200078e020f */
[C---:B------:R-:W-:Y:S01]  /*af00*/  IADD3 R10, P6, R15.reuse, R0, RZ ;  /* 0x000000000f0a7210 */ /* 0x040fe20007fde0ff */
[----:B------:R0:W-:Y:S03]  /*af10*/  @P4 STG.E.U8 desc[UR16][R8.64], R7 ;  /* 0x0000000708004986 */ /* 0x0001e6000c101110 */
[----:B------:R-:W-:Y:S01]  /*af20*/  LEA.HI.X.SX32 R11, R15, R2, 0x1, P6 ;  /* 0x000000020f0b7211 */ /* 0x000fe200030f0eff */
[----:B------:R1:W-:Y:S01]  /*af30*/  @P3 STG.E.U8 desc[UR16][R12.64], R27 ;  /* 0x0000001b0c003986 */ /* 0x0003e2000c101110 */
[----:B---3--:R-:W-:-:S03]  /*af40*/  ISETP.LT.AND P3, PT, R14, UR5, !P0 ;  /* 0x000000050e007c0c */ /* 0x008fc6000c761270 */
[----:B------:R3:W3:Y:S01]  /*af50*/  LDS.128 R4, [R20] ;  /* 0x0000000014047984 */ /* 0x0006e20000000c00 */
[----:B------:R-:W-:Y:S01]  /*af60*/  IADD3 R14, P6, R21, R0, RZ ;  /* 0x00000000150e7210 */ /* 0x000fe20007fde0ff */
[----:B0-----:R-:W-:-:S03]  /*af70*/  IMAD R9, R3, 0x2, R21 ;  /* 0x0000000203097824 */ /* 0x001fc600078e0215 */
[----:B------:R-:W-:Y:S02]  /*af80*/  LEA.HI.X.SX32 R15, R21, R2, 0x1, P6 ;  /* 0x00000002150f7211 */ /* 0x000fe400030f0eff */
[----:B------:R-:W-:Y:S02]  /*af90*/  PRMT R25, R17, 0x7772, RZ ;  /* 0x0000777211197816 */ /* 0x000fe400000000ff */
[----:B------:R-:W-:Y:S01]  /*afa0*/  IADD3 R8, P6, R9, R0, RZ ;  /* 0x0000000009087210 */ /* 0x000fe20007fde0ff */
[----:B-1----:R-:W-:Y:S01]  /*afb0*/  IMAD R13, R3, 0x2, R9 ;  /* 0x00000002030d7824 */ /* 0x002fe200078e0209 */
[----:B------:R-:W-:Y:S02]  /*afc0*/  PRMT R23, R18, 0x7772, RZ ;  /* 0x0000777212177816 */ /* 0x000fe400000000ff */
[----:B------:R-:W-:Y:S02]  /*afd0*/  LEA.HI.X.SX32 R9, R9, R2, 0x1, P6 ;  /* 0x0000000209097211 */ /* 0x000fe400030f0eff */
[----:B------:R-:W-:Y:S01]  /*afe0*/  PRMT R27, R19, 0x7772, RZ ;  /* 0x00007772131b7816 */ /* 0x000fe200000000ff */
[----:B------:R-:W-:Y:S01]  /*aff0*/  @P1 STG.E.U8 desc[UR16][R10.64], R25 ;  /* 0x000000190a001986 */ /* 0x000fe2000c101110 */
[----:B------:R-:W-:-:S02]  /*b000*/  ISETP.LT.AND P4, PT, R90, UR5, !P0 ;  /* 0x000000055a007c0c */ /* 0x000fc4000c781270 */
[----:B------:R-:W-:Y:S01]  /*b010*/  ISETP.LT.AND P1, PT, R88, UR5, !P0 ;  /* 0x0000000558007c0c */ /* 0x000fe2000c721270 */
[----:B------:R-:W3:Y:S04]  /*b020*/  LDL.LU R90, [R1+0x88] ;  /* 0x00008800015a7983 */ /* 0x000ee80000300800 */
[----:B------:R0:W-:Y:S04]  /*b030*/  @P2 STG.E.U8 desc[UR16][R14.64], R23 ;  /* 0x000000170e002986 */ /* 0x0001e8000c101110 */
[----:B------:R-:W3:Y:S04]  /*b040*/  LDL.LU R88, [R1+0x84] ;  /* 0x0000840001587983 */ /* 0x000ee80000300800 */
[----:B------:R1:W-:Y:S01]  /*b050*/  @P5 STG.E.U8 desc[UR16][R8.64], R27 ;  /* 0x0000001b08005986 */ /* 0x0003e2000c101110 */
[----:B--2---:R-:W-:-:S03]  /*b060*/  ISETP.LT.AND P2, PT, R22, UR5, !P0 ;  /* 0x0000000516007c0c */ /* 0x004fc6000c741270 */
[----:B------:R-:W2:Y:S01]  /*b070*/  LDL.LU R22, [R1+0x80] ;  /* 0x0000800001167983 */ /* 0x000ea20000300800 */
[----:B----4-:R-:W-:-:S03]  /*b080*/  ISETP.LT.AND P5, PT, R89, UR5, !P0 ;  /* 0x0000000559007c0c */ /* 0x010fc6000c7a1270 */
[----:B------:R-:W4:Y:S04]  /*b090*/  LDL.LU R89, [R1+0x7c] ;  /* 0x00007c0001597983 */ /* 0x000f280000300800 */
[----:B---3--:R-:W3:Y:S01]  /*b0a0*/  LDL.LU R20, [R1+0x78] ;  /* 0x0000780001147983 */ /* 0x008ee20000300800 */
[----:B------:R-:W-:Y:S01]  /*b0b0*/  IMAD R21, R3, 0x2, R13 ;  /* 0x0000000203157824 */ /* 0x000fe200078e020d */
[----:B------:R-:W-:-:S03]  /*b0c0*/  IADD3 R12, P6, R13, R0, RZ ;  /* 0x000000000d0c7210 */ /* 0x000fc60007fde0ff */
[----:B0-----:R-:W-:Y:S01]  /*b0d0*/  IMAD R15, R3, 0x2, R21 ;  /* 0x00000002030f7824 */ /* 0x001fe200078e0215 */
[----:B------:R-:W-:Y:S02]  /*b0e0*/  LEA.HI.X.SX32 R13, R13, R2, 0x1, P6 ;  /* 0x000000020d0d7211 */ /* 0x000fe400030f0eff */
[----:B------:R-:W-:Y:S01]  /*b0f0*/  IADD3 R10, P6, R21, R0, RZ ;  /* 0x00000000150a7210 */ /* 0x000fe20007fde0ff */
[----:B-1----:R-:W-:-:S03]  /*b100*/  IMAD R9, R3, 0x2, R15 ;  /* 0x0000000203097824 */ /* 0x002fc600078e020f */
[----:B------:R-:W-:Y:S02]  /*b110*/  LEA.HI.X.SX32 R11, R21, R2, 0x1, P6 ;  /* 0x00000002150b7211 */ /* 0x000fe400030f0eff */
[----:B------:R-:W-:Y:S02]  /*b120*/  IADD3 R14, P6, R15, R0, RZ ;  /* 0x000000000f0e7210 */ /* 0x000fe40007fde0ff */
[----:B------:R-:W-:Y:S02]  /*b130*/  PRMT R25, R16, 0x7773, RZ ;  /* 0x0000777310197816 */ /* 0x000fe400000000ff */
[----:B------:R-:W-:Y:S01]  /*b140*/  PRMT R23, R17, 0x7773, RZ ;  /* 0x0000777311177816 */ /* 0x000fe200000000ff */
[----:B------:R-:W-:Y:S01]  /*b150*/  IMAD R17, R3, 0x2, R9 ;  /* 0x0000000203117824 */ /* 0x000fe200078e0209 */
[----:B------:R-:W-:Y:S01]  /*b160*/  LEA.HI.X.SX32 R15, R15, R2, 0x1, P6 ;  /* 0x000000020f0f7211 */ /* 0x000fe200030f0eff */
[----:B------:R-:W4:Y:S01]  /*b170*/  LDL.LU R16, [R1+0x74] ;  /* 0x0000740001107983 */ /* 0x000f220000300800 */
[----:B------:R-:W-:-:S03]  /*b180*/  IADD3 R8, P6, R9, R0, RZ ;  /* 0x0000000009087210 */ /* 0x000fc60007fde0ff */
[----:B------:R0:W-:Y:S01]  /*b190*/  @P4 STG.E.U8 desc[UR16][R12.64], R25 ;  /* 0x000000190c004986 */ /* 0x0001e2000c101110 */
[----:B------:R-:W-:-:S03]  /*b1a0*/  LEA.HI.X.SX32 R9, R9, R2, 0x1, P6 ;  /* 0x0000000209097211 */ /* 0x000fc600030f0eff */
[----:B------:R1:W-:Y:S01]  /*b1b0*/  @P3 STG.E.U8 desc[UR16][R10.64], R23 ;  /* 0x000000170a003986 */ /* 0x0003e2000c101110 */
[----:B------:R-:W-:Y:S02]  /*b1c0*/  ISETP.LT.AND P4, PT, R91, UR5, !P0 ;  /* 0x000000055b007c0c */ /* 0x000fe4000c781270 */
[----:B------:R-:W-:Y:S02]  /*b1d0*/  PRMT R21, R18, 0x7773, RZ ;  /* 0x0000777312157816 */ /* 0x000fe400000000ff */
[----:B0-----:R-:W-:Y:S01]  /*b1e0*/  IADD3 R12, P6, R17, R0, RZ ;  /* 0x00000000110c7210 */ /* 0x001fe20007fde0ff */
[----:B-1----:R-:W-:-:S03]  /*b1f0*/  IMAD R11, R3, 0x2, R17 ;  /* 0x00000002030b7824 */ /* 0x002fc600078e0211 */
[----:B------:R-:W-:Y:S01]  /*b200*/  LEA.HI.X.SX32 R13, R17, R2, 0x1, P6 ;  /* 0x00000002110d7211 */ /* 0x000fe200030f0eff */
[----:B------:R0:W-:Y:S01]  /*b210*/  @P1 STG.E.U8 desc[UR16][R14.64], R21 ;  /* 0x000000150e001986 */ /* 0x0001e2000c101110 */
[----:B------:R-:W-:Y:S02]  /*b220*/  PRMT R19, R19, 0x7773, RZ ;  /* 0x0000777313137816 */ /* 0x000fe400000000ff */
[----:B------:R-:W-:Y:S02]  /*b230*/  IADD3 R10, P6, R11, R0, RZ ;  /* 0x000000000b0a7210 */ /* 0x000fe40007fde0ff */
[----:B------:R-:W-:Y:S01]  /*b240*/  PRMT R23, R4, 0x7770, RZ ;  /* 0x0000777004177816 */ /* 0x000fe200000000ff */
[----:B------:R-:W-:Y:S01]  /*b250*/  @P2 STG.E.U8 desc[UR16][R8.64], R19 ;  /* 0x0000001308002986 */ /* 0x000fe2000c101110 */
[----:B------:R-:W-:-:S03]  /*b260*/  ISETP.LT.AND P1, PT, R88, UR5, !P0 ;  /* 0x0000000558007c0c */ /* 0x000fc6000c721270 */
[----:B------:R-:W4:Y:S01]  /*b270*/  LDL.LU R88, [R1+0x70] ;  /* 0x0000700001587983 */ /* 0x000f220000300800 */
[----:B0-----:R-:W-:Y:S01]  /*b280*/  IMAD R15, R3, 0x2, R11 ;  /* 0x00000002030f7824 */ /* 0x001fe200078e020b */
[----:B------:R-:W-:Y:S02]  /*b290*/  LEA.HI.X.SX32 R11, R11, R2, 0x1, P6 ;  /* 0x000000020b0b7211 */ /* 0x000fe400030f0eff */
[----:B------:R-:W-:Y:S01]  /*b2a0*/  PRMT R21, R5, 0x7770, RZ ;  /* 0x0000777005157816 */ /* 0x000fe200000000ff */
[----:B------:R0:W-:Y:S04]  /*b2b0*/  @P5 STG.E.U8 desc[UR16][R12.64], R23 ;  /* 0x000000170c005986 */ /* 0x0001e8000c101110 */
[----:B------:R1:W-:Y:S01]  /*b2c0*/  @P4 STG.E.U8 desc[UR16][R10.64], R21 ;  /* 0x000000150a004986 */ /* 0x0003e2000c101110 */
[----:B--2---:R-:W-:-:S03]  /*b2d0*/  ISETP.LT.AND P2, PT, R22, UR5, !P0 ;  /* 0x0000000516007c0c */ /* 0x004fc6000c741270 */
[----:B------:R-:W2:Y:S04]  /*b2e0*/  LDL.LU R22, [R1+0x6c] ;  /* 0x00006c0001167983 */ /* 0x000ea80000300800 */
[----:B------:R-:W2:Y:S01]  /*b2f0*/  LDL.LU R18, [R1+0x68] ;  /* 0x0000680001127983 */ /* 0x000ea20000300800 */
[----:B---3--:R-:W-:-:S03]  /*b300*/  ISETP.LT.AND P4, PT, R20, UR5, !P0 ;  /* 0x0000000514007c0c */ /* 0x008fc6000c781270 */
[----:B------:R-:W3:Y:S01]  /*b310*/  LDL.LU R20, [R1+0x64] ;  /* 0x0000640001147983 */ /* 0x000ee20000300800 */
[----:B------:R-:W-:Y:S01]  /*b320*/  IMAD R17, R3, 0x2, R15 ;  /* 0x0000000203117824 */ /* 0x000fe200078e020f */
[----:B------:R-:W-:Y:S02]  /*b330*/  IADD3 R14, P6, R15, R0, RZ ;  /* 0x000000000f0e7210 */ /* 0x000fe40007fde0ff */
[----:B------:R-:W-:Y:S01]  /*b340*/  ISETP.LT.AND P3, PT, R90, UR5, !P0 ;  /* 0x000000055a007c0c */ /* 0x000fe2000c761270 */
[----:B0-----:R-:W-:Y:S01]  /*b350*/  IMAD R13, R3, 0x2, R17 ;  /* 0x00000002030d7824 */ /* 0x001fe200078e0211 */
[----:B------:R-:W-:Y:S02]  /*b360*/  LEA.HI.X.SX32 R15, R15, R2, 0x1, P6 ;  /* 0x000000020f0f7211 */ /* 0x000fe400030f0eff */
[----:B------:R-:W-:Y:S01]  /*b370*/  IADD3 R8, P6, R17, R0, RZ ;  /* 0x0000000011087210 */ /* 0x000fe20007fde0ff */
[----:B-1----:R-:W-:-:S03]  /*b380*/  IMAD R11, R3, 0x2, R13 ;  /* 0x00000002030b7824 */ /* 0x002fc600078e020d */
[----:B------:R-:W-:Y:S02]  /*b390*/  LEA.HI.X.SX32 R9, R17, R2, 0x1, P6 ;  /* 0x0000000211097211 */ /* 0x000fe400030f0eff */
[----:B------:R-:W-:Y:S01]  /*b3a0*/  IADD3 R12, P6, R13, R0, RZ ;  /* 0x000000000d0c7210 */ /* 0x000fe20007fde0ff */
[----:B------:R-:W-:Y:S01]  /*b3b0*/  IMAD R17, R3, 0x2, R11 ;  /* 0x0000000203117824 */ /* 0x000fe200078e020b */
[----:B----4-:R-:W-:Y:S02]  /*b3c0*/  ISETP.LT.AND P5, PT, R89, UR5, !P0 ;  /* 0x0000000559007c0c */ /* 0x010fe4000c7a1270 */
[----:B------:R-:W-:Y:S02]  /*b3d0*/  PRMT R23, R6, 0x7770, RZ ;  /* 0x0000777006177816 */ /* 0x000fe400000000ff */
[----:B------:R-:W-:Y:S02]  /*b3e0*/  LEA.HI.X.SX32 R13, R13, R2, 0x1, P6 ;  /* 0x000000020d0d7211 */ /* 0x000fe400030f0eff */
[----:B------:R-:W-:-:S02]  /*b3f0*/  IADD3 R10, P6, R11, R0, RZ ;  /* 0x000000000b0a7210 */ /* 0x000fc40007fde0ff */
[----:B------:R-:W-:Y:S01]  /*b400*/  PRMT R19, R7, 0x7770, RZ ;  /* 0x0000777007137816 */ /* 0x000fe200000000ff */
[----:B------:R0:W-:Y:S01]  /*b410*/  @P3 STG.E.U8 desc[UR16][R14.64], R23 ;  /* 0x000000170e003986 */ /* 0x0001e2000c101110 */
[----:B------:R-:W-:Y:S02]  /*b420*/  LEA.HI.X.SX32 R11, R11, R2, 0x1, P6 ;  /* 0x000000020b0b7211 */ /* 0x000fe400030f0eff */
[----:B------:R-:W-:Y:S01]  /*b430*/  ISETP.LT.AND P3, PT, R16, UR5, !P0 ;  /* 0x0000000510007c0c */ /* 0x000fe2000c761270 */
[----:B------:R1:W-:Y:S01]  /*b440*/  @P1 STG.E.U8 desc[UR16][R8.64], R19 ;  /* 0x0000001308001986 */ /* 0x0003e2000c101110 */
[----:B------:R-:W-:-:S03]  /*b450*/  PRMT R21, R4, 0x7771, RZ ;  /* 0x0000777104157816 */ /* 0x000fc600000000ff */
[----:B------:R-:W4:Y:S01]  /*b460*/  LDL.LU R16, [R1+0x60] ;  /* 0x0000600001107983 */ /* 0x000f220000300800 */
[----:B0-----:R-:W-:Y:S02]  /*b470*/  IADD3 R14, P6, R17, R0, RZ ;  /* 0x00000000110e7210 */ /* 0x001fe40007fde0ff */
[----:B------:R-:W-:Y:S02]  /*b480*/  PRMT R23, R6, 0x7771, RZ ;  /* 0x0000777106177816 */ /* 0x000fe400000000ff */
[----:B-1----:R-:W-:Y:S02]  /*b490*/  PRMT R19, R5, 0x7771, RZ ;  /* 0x0000777105137816 */ /* 0x002fe400000000ff */
[----:B------:R-:W-:Y:S01]  /*b4a0*/  LEA.HI.X.SX32 R15, R17, R2, 0x1, P6 ;  /* 0x00000002110f7211 */ /* 0x000fe200030f0eff */
[----:B------:R0:W-:Y:S04]  /*b4b0*/  @P2 STG.E.U8 desc[UR16][R12.64], R21 ;  /* 0x000000150c002986 */ /* 0x0001e8000c101110 */
[----:B------:R1:W-:Y:S04]  /*b4c0*/  @P5 STG.E.U8 desc[UR16][R10.64], R19 ;  /* 0x000000130a005986 */ /* 0x0003e8000c101110 */
[----:B------:R1:W-:Y:S01]  /*b4d0*/  @P4 STG.E.U8 desc[UR16][R14.64], R23 ;  /* 0x000000170e004986 */ /* 0x0003e2000c101110 */
[----:B--2---:R-:W-:-:S02]  /*b4e0*/  ISETP.LT.AND P2, PT, R22, UR5, !P0 ;  /* 0x0000000516007c0c */ /* 0x004fc4000c741270 */
[----:B------:R-:W-:Y:S02]  /*b4f0*/  ISETP.LT.AND P5, PT, R18, UR5, !P0 ;  /* 0x0000000512007c0c */ /* 0x000fe4000c7a1270 */
[----:B------:R-:W2:Y:S04]  /*b500*/  LDL.LU R18, [R1+0x5c] ;  /* 0x00005c0001127983 */ /* 0x000ea80000300800 */
[----:B------:R-:W2:Y:S01]  /*b510*/  LDL.LU R22, [R1+0x58] ;  /* 0x0000580001167983 */ /* 0x000ea20000300800 */
[----:B---3--:R-:W-:-:S03]  /*b520*/  ISETP.LT.AND P4, PT, R20, UR5, !P0 ;  /* 0x0000000514007c0c */ /* 0x008fc6000c781270 */
[----:B------:R-:W3:Y:S01]  /*b530*/  LDL.LU R20, [R1+0x54] ;  /* 0x0000540001147983 */ /* 0x000ee20000300800 */
[----:B------:R-:W-:-:S04]  /*b540*/  IMAD R9, R3, 0x2, R17 ;  /* 0x0000000203097824 */ /* 0x000fc800078e0211 */
[----:B0-----:R-:W-:Y:S01]  /*b550*/  IMAD R13, R3, 0x2, R9 ;  /* 0x00000002030d7824 */ /* 0x001fe200078e0209 */
[----:B------:R-:W-:Y:S02]  /*b560*/  IADD3 R8, P6, R9, R0, RZ ;  /* 0x0000000009087210 */ /* 0x000fe40007fde0ff */
[----:B------:R-:W-:Y:S01]  /*b570*/  ISETP.LT.AND P1, PT, R88, UR5, !P0 ;  /* 0x0000000558007c0c */ /* 0x000fe2000c721270 */
[----:B------:R-:W-:Y:S01]  /*b580*/  IMAD R17, R3, 0x2, R13 ;  /* 0x0000000203117824 */ /* 0x000fe200078e020d */
[----:B------:R-:W-:Y:S02]  /*b590*/  LEA.HI.X.SX32 R9, R9, R2, 0x1, P6 ;  /* 0x0000000209097211 */ /* 0x000fe400030f0eff */
[----:B------:R-:W-:Y:S01]  /*b5a0*/  IADD3 R12, P6, R13, R0, RZ ;  /* 0x000000000d0c7210 */ /* 0x000fe20007fde0ff */
[----:B-1----:R-:W-:Y:S01]  /*b5b0*/  IMAD R19, R3, 0x2, R17 ;  /* 0x0000000203137824 */ /* 0x002fe200078e0211 */
[----:B------:R-:W-:Y:S02]  /*b5c0*/  PRMT R21, R7, 0x7771, RZ ;  /* 0x0000777107157816 */ /* 0x000fe400000000ff */
[----:B------:R-:W-:Y:S01]  /*b5d0*/  LEA.HI.X.SX32 R13, R13, R2, 0x1, P6 ;  /* 0x000000020d0d7211 */ /* 0x000fe200030f0eff */
[----:B------:R-:W-:Y:S01]  /*b5e0*/  IMAD R15, R3, 0x2, R19 ;  /* 0x00000002030f7824 */ /* 0x000fe200078e0213 */
[----:B------:R-:W-:-:S02]  /*b5f0*/  IADD3 R10, P6, R17, R0, RZ ;  /* 0x00000000110a7210 */ /* 0x000fc40007fde0ff */
[----:B------:R-:W-:Y:S02]  /*b600*/  PRMT R25, R4, 0x7772, RZ ;  /* 0x0000777204197816 */ /* 0x000fe400000000ff */
[----:B------:R-:W-:Y:S01]  /*b610*/  LEA.HI.X.SX32 R11, R17, R2, 0x1, P6 ;  /* 0x00000002110b7211 */ /* 0x000fe200030f0eff */
[----:B------:R-:W-:Y:S01]  /*b620*/  IMAD R17, R3, 0x2, R15 ;  /* 0x0000000203117824 */ /* 0x000fe200078e020f */
[----:B------:R0:W-:Y:S04]  /*b630*/  @P3 STG.E.U8 desc[UR16][R8.64], R21 ;  /* 0x0000001508003986 */ /* 0x0001e8000c101110 */
[----:B------:R1:W-:Y:S01]  /*b640*/  @P1 STG.E.U8 desc[UR16][R12.64], R25 ;  /* 0x000000190c001986 */ /* 0x0003e2000c101110 */
[----:B------:R-:W-:Y:S02]  /*b650*/  PRMT R23, R5, 0x7772, RZ ;  /* 0x0000777205177816 */ /* 0x000fe400000000ff */
[----:B0-----:R-:W-:Y:S01]  /*b660*/  IADD3 R8, P1, R19, R0, RZ ;  /* 0x0000000013087210 */ /* 0x001fe20007f3e0ff */
[----:B------:R-:W-:-:S03]  /*b670*/  IMAD R21, R3, 0x2, R17 ;  /* 0x0000000203157824 */ /* 0x000fc600078e0211 */
[----:B------:R-:W-:Y:S01]  /*b680*/  LEA.HI.X.SX32 R9, R19, R2, 0x1, P1 ;  /* 0x0000000213097211 */ /* 0x000fe200008f0eff */
[----:B------:R-:W-:Y:S01]  /*b690*/  IMAD R19, R3, 0x2, R21 ;  /* 0x0000000203137824 */ /* 0x000fe200078e0215 */
[----:B----4-:R-:W-:Y:S01]  /*b6a0*/  ISETP.LT.AND P3, PT, R16, UR5, !P0 ;  /* 0x0000000510007c0c */ /* 0x010fe2000c761270 */
[----:B------:R0:W-:Y:S01]  /*b6b0*/  @P2 STG.E.U8 desc[UR16][R10.64], R23 ;  /* 0x000000170a002986 */ /* 0x0001e2000c101110 */
[-C--:B------:R-:W-:Y:S02]  /*b6c0*/  IADD3 R16, P6, R17, R0.reuse, RZ ;  /* 0x0000000011107210 */ /* 0x080fe40007fde0ff */
[----:B------:R-:W-:Y:S01]  /*b6d0*/  IADD3 R14, P2, R15, R0, RZ ;  /* 0x000000000f0e7210 */ /* 0x000fe20007f5e0ff */
[----:B------:R-:W-:Y:S01]  /*b6e0*/  IMAD R3, R3, 0x2, R19 ;  /* 0x0000000203037824 */ /* 0x000fe200078e0213 */
[-C--:B------:R-:W-:Y:S02]  /*b6f0*/  LEA.HI.X.SX32 R17, R17, R2.reuse, 0x1, P6 ;  /* 0x0000000211117211 */ /* 0x080fe400030f0eff */
[----:B------:R-:W-:-:S02]  /*b700*/  LEA.HI.X.SX32 R15, R15, R2, 0x1, P2 ;  /* 0x000000020f0f7211 */ /* 0x000fc400010f0eff */
[-C--:B-1----:R-:W-:Y:S02]  /*b710*/  IADD3 R12, P6, R21, R0.reuse, RZ ;  /* 0x00000000150c7210 */ /* 0x082fe40007fde0ff */
[----:B0-----:R-:W-:-:S04]  /*b720*/  IADD3 R10, P1, R19, R0, RZ ;  /* 0x00000000130a7210 */ /* 0x001fc80007f3e0ff */
[-C--:B------:R-:W-:Y:S02]  /*b730*/  LEA.HI.X.SX32 R11, R19, R2.reuse, 0x1, P1 ;  /* 0x00000002130b7211 */ /* 0x080fe400008f0eff */
[----:B------:R-:W-:Y:S02]  /*b740*/  LEA.HI.X.SX32 R13, R21, R2, 0x1, P6 ;  /* 0x00000002150d7211 */ /* 0x000fe400030f0eff */
[----:B------:R-:W-:Y:S02]  /*b750*/  PRMT R25, R6, 0x7772, RZ ;  /* 0x0000777206197816 */ /* 0x000fe400000000ff */
[----:B------:R-:W-:Y:S02]  /*b760*/  PRMT R23, R7, 0x7772, RZ ;  /* 0x0000777207177816 */ /* 0x000fe400000000ff */
[----:B------:R-:W-:Y:S02]  /*b770*/  PRMT R21, R4, 0x7773, RZ ;  /* 0x0000777304157816 */ /* 0x000fe400000000ff */
[----:B------:R-:W-:Y:S01]  /*b780*/  PRMT R5, R5, 0x7773, RZ ;  /* 0x0000777305057816 */ /* 0x000fe200000000ff */
[----:B------:R0:W-:Y:S04]  /*b790*/  @P5 STG.E.U8 desc[UR16][R8.64], R25 ;  /* 0x0000001908005986 */ /* 0x0001e8000c101110 */
[----:B------:R0:W-:Y:S04]  /*b7a0*/  @P4 STG.E.U8 desc[UR16][R14.64], R23 ;  /* 0x000000170e004986 */ /* 0x0001e8000c101110 */
[----:B------:R0:W-:Y:S01]  /*b7b0*/  @P3 STG.E.U8 desc[UR16][R16.64], R21 ;  /* 0x0000001510003986 */ /* 0x0001e2000c101110 */
[----:B------:R-:W-:-:S02]  /*b7c0*/  PRMT R7, R7, 0x7773, RZ ;  /* 0x0000777307077816 */ /* 0x000fc400000000ff */
[----:B--2---:R-:W-:Y:S02]  /*b7d0*/  ISETP.LT.AND P2, PT, R18, UR5, !P0 ;  /* 0x0000000512007c0c */ /* 0x004fe4000c741270 */
[----:B------:R-:W-:Y:S02]  /*b7e0*/  ISETP.LT.AND P1, PT, R22, UR5, !P0 ;  /* 0x0000000516007c0c */ /* 0x000fe4000c721270 */
[----:B------:R-:W-:-:S04]  /*b7f0*/  IADD3 R18, P6, R3, R0, RZ ;  /* 0x0000000003127210 */ /* 0x000fc80007fde0ff */
[----:B------:R-:W-:Y:S02]  /*b800*/  LEA.HI.X.SX32 R19, R3, R2, 0x1, P6 ;  /* 0x0000000203137211 */ /* 0x000fe400030f0eff */
[----:B---3--:R-:W-:Y:S02]  /*b810*/  ISETP.LT.AND P0, PT, R20, UR5, !P0 ;  /* 0x0000000514007c0c */ /* 0x008fe4000c701270 */
[----:B------:R-:W-:Y:S01]  /*b820*/  PRMT R3, R6, 0x7773, RZ ;  /* 0x0000777306037816 */ /* 0x000fe200000000ff */
[----:B------:R0:W-:Y:S04]  /*b830*/  @P2 STG.E.U8 desc[UR16][R12.64], R5 ;  /* 0x000000050c002986 */ /* 0x0001e8000c101110 */
[----:B------:R0:W-:Y:S06]  /*b840*/  @P1 STG.E.U8 desc[UR16][R10.64], R3 ;  /* 0x000000030a001986 */ /* 0x0001ec000c101110 */
[----:B------:R-:W-:Y:S05]  /*b850*/  @!P0 EXIT ;  /* 0x000000000000894d */ /* 0x000fea0003800000 */
[----:B------:R-:W-:Y:S01]  /*b860*/  STG.E.U8 desc[UR16][R18.64], R7 ;  /* 0x0000000712007986 */ /* 0x000fe2000c101110 */
[----:B------:R-:W-:Y:S05]  /*b870*/  EXIT ;  /* 0x000000000000794d */ /* 0x000fea0003800000 */
.L_x_3:
[----:B------:R-:W-:-:S00]  /*b880*/  BRA `(.L_x_3) ;  /* 0xfffffffc00fc7947 */ /* 0x000fc0000383ffff */
[----:B------:R-:W-:-:S00]  /*b890*/  NOP ;  /* 0x0000000000007918 */ /* 0x000fc00000000000 */
        /* <DEDUP_REMOVED lines=14> */
.L_x_4:


//--------------------- .nv.shared.matmul_kernel  --------------------------
	.section	.nv.shared.matmul_kernel,"aw",@nobits
	.sectionflags	@""
	.align	16
	.zero		1024


//--------------------- .nv.shared.reserved.0     --------------------------
	.section	.nv.shared.reserved.0,"aw",@nobits
	.weak		__nv_reservedSMEM_offset_0_alias
	.size		__nv_reservedSMEM_offset_0_alias, 0, 0
	.other		__nv_reservedSMEM_offset_0_alias,@"STO_CUDA_RESERVED_SHARED STV_DEFAULT"
__nv_reservedSMEM_offset_0_alias:
	.zero		0


//--------------------- .nv.constant0.matmul_kernel --------------------------
	.section	.nv.constant0.matmul_kernel,"a",@progbits
	.sectionflags	@""
	.align	4
.nv.constant0.matmul_kernel:
	.zero		608


//--------------------- SYMBOLS --------------------------

	.type		.nv.reservedSmem.offset0,@object
	.size		.nv.reservedSmem.offset0,0x4
